	.target	sm_100a

	.elftype	@"ET_EXEC"


//--------------------- .note.nv.tkinfo           --------------------------
	.section	.note.nv.tkinfo,"",@"SHT_NOTE"
	.sectionflags	@"SHF_NOTE_NV_TKINFO"
	.tkinfo
        /*0018*/ 	.word	0x00000002
        /*0030*/ 	.string	""
        /*0030*/ 	.string	"ptxas"
        /*0030*/ 	.string	"Cuda compilation tools, release 13.0, V13.0.88"
        /*0030*/ 	.string	"Build cuda_13.0.r13.0/compiler.36424714_0"
        /*0030*/ 	.string	"-arch sm_100a -m 64 "



//--------------------- .note.nv.cuinfo           --------------------------
	.section	.note.nv.cuinfo,"",@"SHT_NOTE"
	.sectionflags	@"SHF_NOTE_NV_CUINFO"
        /*0018*/ 	.short	0x0002
        /*001a*/ 	.short	0x0064
        /*001c*/ 	.short	0x0082
	.zero		2


//--------------------- .nv.info                  --------------------------
	.section	.nv.info,"",@"SHT_CUDA_INFO"
	.align	4


	//----- nvinfo : EIATTR_REGCOUNT
	.align		4
        /*0000*/ 	.byte	0x04, 0x2f
        /*0002*/ 	.short	(.L_19 - .L_18)
	.align		4
.L_18:
        /*0004*/ 	.word	index@(_ZN7cutlass13device_kernelINS_4gemm6kernel13GemmUniversalIN4cute5tupleIJiiiiEEENS1_10collective13CollectiveMmaINS1_35MainloopSm100TmaUmmaWarpSpecializedILi5ELi2ELi4ENS5_IJNS4_1CILi1EEESB_SB_EEEEENS5_IJNSA_ILi64EEENSA_ILi96EEENSA_ILi256EEEEEENS_12float_e4m3_tENS5_IJlSB_lEEESI_SJ_NS4_8TiledMMAINS4_8MMA_AtomIJNS4_10MMA_TraitsINS4_19SM100_MMA_F8F6F4_SSEJSI_SI_fSE_SF_NS4_17integral_constantINS4_4UMMA5MajorELSQ_0EEESR_NSO_INSP_7ScaleInELSS_0EEEST_EEEEEENS4_6LayoutISC_NS5_IJNSA_ILi0EEESX_SX_EEEEENS5_IJNS4_10UnderscoreES10_S10_EEEEENS4_13SM90_TMA_LOADENS4_14ComposedLayoutINS4_7SwizzleILi3ELi4ELi3EEENS4_18smem_ptr_flag_bitsILi8EEENSW_INS5_IJNSA_ILi8EEENSA_ILi128EEEEEENS5_IJS1A_SB_EEEEEEEvNS4_8identityES13_S1E_vS1F_EENS_8epilogue10collective18CollectiveEpilogueINS1H_23Sm100TmaWarpSpecializedILi1ELi1ELi48ELb0ELb0EEEJSH_NS5_IJNSW_ISE_SB_EENSW_ISF_SB_EEEEESI_SJ_SI_SJ_NS1H_6fusion15FusionCallbacksIS1L_NS1P_17LinearCombinationISI_fSI_fLNS_15FloatRoundStyleE2EEESH_S1O_JEEENS4_5SM1004TMEM4LOAD26SM100_TMEM_LOAD_16dp32b16xES13_NS14_INS15_ILi1ELi4ELi3EEES18_NSW_INS5_IJS19_NSA_ILi32EEEEEENS5_IJS20_SB_EEEEEEENS4_39AutoVectorizingCopyWithAssumedAlignmentILi128EEENS4_14SM90_TMA_STOREES24_S26_S26_EEEvvEEEEvNT_6ParamsE)
        /*0008*/ 	.word	0x000000a2


	//----- nvinfo : EIATTR_FRAME_SIZE
	.align		4
.L_19:
        /*000c*/ 	.byte	0x04, 0x11
        /*000e*/ 	.short	(.L_21 - .L_20)
	.align		4
.L_20:
        /*0010*/ 	.word	index@($__internal_2_$__cuda_sm10x_tcgen05_guardrail_trap_unallocated_columns_being_dealloced)
        /*0014*/ 	.word	0x00000000


	//----- nvinfo : EIATTR_FRAME_SIZE
	.align		4
.L_21:
        /*0018*/ 	.byte	0x04, 0x11
        /*001a*/ 	.short	(.L_23 - .L_22)
	.align		4
.L_22:
        /*001c*/ 	.word	index@($__internal_1_$__cuda_sm10x_tcgen05_guardrail_trap_phase_invalid_during_alloc)
        /*0020*/ 	.word	0x00000000


	//----- nvinfo : EIATTR_FRAME_SIZE
	.align		4
.L_23:
        /*0024*/ 	.byte	0x04, 0x11
        /*0026*/ 	.short	(.L_25 - .L_24)
	.align		4
.L_24:
        /*0028*/ 	.word	index@($__internal_0_$__cuda_sm10x_tcgen05_guardrail_trap_col_being_dealloced_not_returned_by_alloc)
        /*002c*/ 	.word	0x00000000


	//----- nvinfo : EIATTR_FRAME_SIZE
	.align		4
.L_25:
        /*0030*/ 	.byte	0x04, 0x11
        /*0032*/ 	.short	(.L_27 - .L_26)
	.align		4
.L_26:
        /*0034*/ 	.word	index@(_ZN7cutlass13device_kernelINS_4gemm6kernel13GemmUniversalIN4cute5tupleIJiiiiEEENS1_10collective13CollectiveMmaINS1_35MainloopSm100TmaUmmaWarpSpecializedILi5ELi2ELi4ENS5_IJNS4_1CILi1EEESB_SB_EEEEENS5_IJNSA_ILi64EEENSA_ILi96EEENSA_ILi256EEEEEENS_12float_e4m3_tENS5_IJlSB_lEEESI_SJ_NS4_8TiledMMAINS4_8MMA_AtomIJNS4_10MMA_TraitsINS4_19SM100_MMA_F8F6F4_SSEJSI_SI_fSE_SF_NS4_17integral_constantINS4_4UMMA5MajorELSQ_0EEESR_NSO_INSP_7ScaleInELSS_0EEEST_EEEEEENS4_6LayoutISC_NS5_IJNSA_ILi0EEESX_SX_EEEEENS5_IJNS4_10UnderscoreES10_S10_EEEEENS4_13SM90_TMA_LOADENS4_14ComposedLayoutINS4_7SwizzleILi3ELi4ELi3EEENS4_18smem_ptr_flag_bitsILi8EEENSW_INS5_IJNSA_ILi8EEENSA_ILi128EEEEEENS5_IJS1A_SB_EEEEEEEvNS4_8identityES13_S1E_vS1F_EENS_8epilogue10collective18CollectiveEpilogueINS1H_23Sm100TmaWarpSpecializedILi1ELi1ELi48ELb0ELb0EEEJSH_NS5_IJNSW_ISE_SB_EENSW_ISF_SB_EEEEESI_SJ_SI_SJ_NS1H_6fusion15FusionCallbacksIS1L_NS1P_17LinearCombinationISI_fSI_fLNS_15FloatRoundStyleE2EEESH_S1O_JEEENS4_5SM1004TMEM4LOAD26SM100_TMEM_LOAD_16dp32b16xES13_NS14_INS15_ILi1ELi4ELi3EEES18_NSW_INS5_IJS19_NSA_ILi32EEEEEENS5_IJS20_SB_EEEEEEENS4_39AutoVectorizingCopyWithAssumedAlignmentILi128EEENS4_14SM90_TMA_STOREES24_S26_S26_EEEvvEEEEvNT_6ParamsE)
        /*0038*/ 	.word	0x00000000


	//----- nvinfo : EIATTR_MIN_STACK_SIZE
	.align		4
.L_27:
        /*003c*/ 	.byte	0x04, 0x12
        /*003e*/ 	.short	(.L_29 - .L_28)
	.align		4
.L_28:
        /*0040*/ 	.word	index@(_ZN7cutlass13device_kernelINS_4gemm6kernel13GemmUniversalIN4cute5tupleIJiiiiEEENS1_10collective13CollectiveMmaINS1_35MainloopSm100TmaUmmaWarpSpecializedILi5ELi2ELi4ENS5_IJNS4_1CILi1EEESB_SB_EEEEENS5_IJNSA_ILi64EEENSA_ILi96EEENSA_ILi256EEEEEENS_12float_e4m3_tENS5_IJlSB_lEEESI_SJ_NS4_8TiledMMAINS4_8MMA_AtomIJNS4_10MMA_TraitsINS4_19SM100_MMA_F8F6F4_SSEJSI_SI_fSE_SF_NS4_17integral_constantINS4_4UMMA5MajorELSQ_0EEESR_NSO_INSP_7ScaleInELSS_0EEEST_EEEEEENS4_6LayoutISC_NS5_IJNSA_ILi0EEESX_SX_EEEEENS5_IJNS4_10UnderscoreES10_S10_EEEEENS4_13SM90_TMA_LOADENS4_14ComposedLayoutINS4_7SwizzleILi3ELi4ELi3EEENS4_18smem_ptr_flag_bitsILi8EEENSW_INS5_IJNSA_ILi8EEENSA_ILi128EEEEEENS5_IJS1A_SB_EEEEEEEvNS4_8identityES13_S1E_vS1F_EENS_8epilogue10collective18CollectiveEpilogueINS1H_23Sm100TmaWarpSpecializedILi1ELi1ELi48ELb0ELb0EEEJSH_NS5_IJNSW_ISE_SB_EENSW_ISF_SB_EEEEESI_SJ_SI_SJ_NS1H_6fusion15FusionCallbacksIS1L_NS1P_17LinearCombinationISI_fSI_fLNS_15FloatRoundStyleE2EEESH_S1O_JEEENS4_5SM1004TMEM4LOAD26SM100_TMEM_LOAD_16dp32b16xES13_NS14_INS15_ILi1ELi4ELi3EEES18_NSW_INS5_IJS19_NSA_ILi32EEEEEENS5_IJS20_SB_EEEEEEENS4_39AutoVectorizingCopyWithAssumedAlignmentILi128EEENS4_14SM90_TMA_STOREES24_S26_S26_EEEvvEEEEvNT_6ParamsE)
        /*0044*/ 	.word	0x00000000
.L_29:


//--------------------- .nv.compat                --------------------------
	.section	.nv.compat,"",@"SHT_CUDA_COMPAT_INFO"
	.align	4
        /*0000*/ 	.byte	0x02, 0x09, 0x01, 0x00, 0x02, 0x02, 0x02, 0x00, 0x02, 0x05, 0x05, 0x00, 0x03, 0x07, 0x01, 0x01
        /*0010*/ 	.byte	0x02, 0x03, 0x01, 0x00, 0x02, 0x06, 0x01, 0x00, 0x04, 0x0b, 0x08, 0x00, 0x09, 0x00, 0x00, 0x00
        /*0020*/ 	.byte	0x00, 0x00, 0x00, 0x00


//--------------------- .nv.info._ZN7cutlass13device_kernelINS_4gemm6kernel13GemmUniversalIN4cute5tupleIJiiiiEEENS1_10collective13CollectiveMmaINS1_35MainloopSm100TmaUmmaWarpSpecializedILi5ELi2ELi4ENS5_IJNS4_1CILi1EEESB_SB_EEEEENS5_IJNSA_ILi64EEENSA_ILi96EEENSA_ILi256EEEEEENS_12float_e4m3_tENS5_IJlSB_lEEESI_SJ_NS4_8TiledMMAINS4_8MMA_AtomIJNS4_10MMA_TraitsINS4_19SM100_MMA_F8F6F4_SSEJSI_SI_fSE_SF_NS4_17integral_constantINS4_4UMMA5MajorELSQ_0EEESR_NSO_INSP_7ScaleInELSS_0EEEST_EEEEEENS4_6LayoutISC_NS5_IJNSA_ILi0EEESX_SX_EEEEENS5_IJNS4_10UnderscoreES10_S10_EEEEENS4_13SM90_TMA_LOADENS4_14ComposedLayoutINS4_7SwizzleILi3ELi4ELi3EEENS4_18smem_ptr_flag_bitsILi8EEENSW_INS5_IJNSA_ILi8EEENSA_ILi128EEEEEENS5_IJS1A_SB_EEEEEEEvNS4_8identityES13_S1E_vS1F_EENS_8epilogue10collective18CollectiveEpilogueINS1H_23Sm100TmaWarpSpecializedILi1ELi1ELi48ELb0ELb0EEEJSH_NS5_IJNSW_ISE_SB_EENSW_ISF_SB_EEEEESI_SJ_SI_SJ_NS1H_6fusion15FusionCallbacksIS1L_NS1P_17LinearCombinationISI_fSI_fLNS_15FloatRoundStyleE2EEESH_S1O_JEEENS4_5SM1004TMEM4LOAD26SM100_TMEM_LOAD_16dp32b16xES13_NS14_INS15_ILi1ELi4ELi3EEES18_NSW_INS5_IJS19_NSA_ILi32EEEEEENS5_IJS20_SB_EEEEEEENS4_39AutoVectorizingCopyWithAssumedAlignmentILi128EEENS4_14SM90_TMA_STOREES24_S26_S26_EEEvvEEEEvNT_6ParamsE --------------------------
	.section	.nv.info._ZN7cutlass13device_kernelINS_4gemm6kernel13GemmUniversalIN4cute5tupleIJiiiiEEENS1_10collective13CollectiveMmaINS1_35MainloopSm100TmaUmmaWarpSpecializedILi5ELi2ELi4ENS5_IJNS4_1CILi1EEESB_SB_EEEEENS5_IJNSA_ILi64EEENSA_ILi96EEENSA_ILi256EEEEEENS_12float_e4m3_tENS5_IJlSB_lEEESI_SJ_NS4_8TiledMMAINS4_8MMA_AtomIJNS4_10MMA_TraitsINS4_19SM100_MMA_F8F6F4_SSEJSI_SI_fSE_SF_NS4_17integral_constantINS4_4UMMA5MajorELSQ_0EEESR_NSO_INSP_7ScaleInELSS_0EEEST_EEEEEENS4_6LayoutISC_NS5_IJNSA_ILi0EEESX_SX_EEEEENS5_IJNS4_10UnderscoreES10_S10_EEEEENS4_13SM90_TMA_LOADENS4_14ComposedLayoutINS4_7SwizzleILi3ELi4ELi3EEENS4_18smem_ptr_flag_bitsILi8EEENSW_INS5_IJNSA_ILi8EEENSA_ILi128EEEEEENS5_IJS1A_SB_EEEEEEEvNS4_8identityES13_S1E_vS1F_EENS_8epilogue10collective18CollectiveEpilogueINS1H_23Sm100TmaWarpSpecializedILi1ELi1ELi48ELb0ELb0EEEJSH_NS5_IJNSW_ISE_SB_EENSW_ISF_SB_EEEEESI_SJ_SI_SJ_NS1H_6fusion15FusionCallbacksIS1L_NS1P_17LinearCombinationISI_fSI_fLNS_15FloatRoundStyleE2EEESH_S1O_JEEENS4_5SM1004TMEM4LOAD26SM100_TMEM_LOAD_16dp32b16xES13_NS14_INS15_ILi1ELi4ELi3EEES18_NSW_INS5_IJS19_NSA_ILi32EEEEEENS5_IJS20_SB_EEEEEEENS4_39AutoVectorizingCopyWithAssumedAlignmentILi128EEENS4_14SM90_TMA_STOREES24_S26_S26_EEEvvEEEEvNT_6ParamsE,"",@"SHT_CUDA_INFO"
	.sectionflags	@""
	.align	4


	//----- nvinfo : EIATTR_CUDA_API_VERSION
	.align		4
        /*0000*/ 	.byte	0x04, 0x37
        /*0002*/ 	.short	(.L_31 - .L_30)
.L_30:
        /*0004*/ 	.word	0x00000082


	//----- nvinfo : EIATTR_KPARAM_INFO
	.align		4
.L_31:
        /*0008*/ 	.byte	0x04, 0x17
        /*000a*/ 	.short	(.L_33 - .L_32)
.L_32:
        /*000c*/ 	.word	0x00000000
        /*0010*/ 	.short	0x0000
        /*0012*/ 	.short	0x0000
        /*0014*/ 	.byte	0x00, 0xf0, 0x01, 0x20


	//----- nvinfo : EIATTR_AT_ENTRY_FRAGMENTS
	.align		4
.L_33:
        /*0018*/ 	.byte	0x04, 0x4f
        /*001a*/ 	.short	(.L_35 - .L_34)


	//   ....[0]....
.L_34:
        /*001c*/ 	.word	0x00000006


	//----- nvinfo : EIATTR_RESERVED_SMEM_USED
	.align		4
.L_35:
        /*0020*/ 	.byte	0x01, 0x41
	.zero		2


	//----- nvinfo : EIATTR_SPARSE_MMA_MASK
	.align		4
        /*0024*/ 	.byte	0x03, 0x50
        /*0026*/ 	.short	0x0000


	//----- nvinfo : EIATTR_TCGEN05_1CTA_USED
	.align		4
        /*0028*/ 	.byte	0x01, 0x51
	.zero		2


	//----- nvinfo : EIATTR_MAXREG_COUNT
	.align		4
        /*002c*/ 	.byte	0x03, 0x1b
        /*002e*/ 	.short	0x00ff


	//----- nvinfo : EIATTR_NUM_BARRIERS
	.align		4
        /*0030*/ 	.byte	0x02, 0x4c
        /*0032*/ 	.byte	0x07
	.zero		1


	//----- nvinfo : EIATTR_EXTERNS
	.align		4
        /*0034*/ 	.byte	0x04, 0x0f
        /*0036*/ 	.short	(.L_37 - .L_36)


	//   ....[0]....
	.align		4
.L_36:
        /*0038*/ 	.word	index@(__assertfail)


	//----- nvinfo : EIATTR_MERCURY_ISA_VERSION
	.align		4
.L_37:
        /*003c*/ 	.byte	0x03, 0x5f
        /*003e*/ 	.short	0x0101


	//----- nvinfo : EIATTR_INT_WARP_WIDE_INSTR_OFFSETS
	.align		4
        /*0040*/ 	.byte	0x04, 0x31
        /*0042*/ 	.short	(.L_39 - .L_38)


	//   ....[0]....
.L_38:
        /*0044*/ 	.word	0x00001f00


	//   ....[1]....
        /*0048*/ 	.word	0x00003bf0


	//   ....[2]....
        /*004c*/ 	.word	0x00003c10


	//   ....[3]....
        /*0050*/ 	.word	0x00003c40


	//   ....[4]....
        /*0054*/ 	.word	0x00004670


	//   ....[5]....
        /*0058*/ 	.word	0x00004700


	//   ....[6]....
        /*005c*/ 	.word	0x00004730


	//   ....[7]....
        /*0060*/ 	.word	0x00004800


	//----- nvinfo : EIATTR_COOP_GROUP_MASK_REGIDS
	.align		4
.L_39:
        /*0064*/ 	.byte	0x04, 0x29
        /*0066*/ 	.short	(.L_41 - .L_40)


	//   ....[0]....
.L_40:
        /*0068*/ 	.word	0xffffffff


	//   ....[1]....
        /*006c*/ 	.word	0xffffffff


	//   ....[2]....
        /*0070*/ 	.word	0xffffffff


	//   ....[3]....
        /*0074*/ 	.word	0xffffffff


	//   ....[4]....
        /*0078*/ 	.word	0xffffffff


	//   ....[5]....
        /*007c*/ 	.word	0xffffffff


	//   ....[6]....
        /*0080*/ 	.word	0xffffffff


	//   ....[7]....
        /*0084*/ 	.word	0xffffffff


	//   ....[8]....
        /*0088*/ 	.word	0xffffffff


	//   ....[9]....
        /*008c*/ 	.word	0xffffffff


	//   ....[10]....
        /*0090*/ 	.word	0xffffffff


	//   ....[11]....
        /*0094*/ 	.word	0xffffffff


	//   ....[12]....
        /*0098*/ 	.word	0xffffffff


	//----- nvinfo : EIATTR_COOP_GROUP_INSTR_OFFSETS
	.align		4
.L_41:
        /*009c*/ 	.byte	0x04, 0x28
        /*009e*/ 	.short	(.L_43 - .L_42)


	//   ....[0]....
.L_42:
        /*00a0*/ 	.word	0x00000090


	//   ....[1]....
        /*00a4*/ 	.word	0x000004d0


	//   ....[2]....
        /*00a8*/ 	.word	0x00000660


	//   ....[3]....
        /*00ac*/ 	.word	0x000007a0


	//   ....[4]....
        /*00b0*/ 	.word	0x000008a0


	//   ....[5]....
        /*00b4*/ 	.word	0x00000a10


	//   ....[6]....
        /*00b8*/ 	.word	0x00000bb0


	//   ....[7]....
        /*00bc*/ 	.word	0x00001de0


	//   ....[8]....
        /*00c0*/ 	.word	0x00002c50


	//   ....[9]....
        /*00c4*/ 	.word	0x00002e60


	//   ....[10]....
        /*00c8*/ 	.word	0x00002e90


	//   ....[11]....
        /*00cc*/ 	.word	0x00003ad0


	//   ....[12]....
        /*00d0*/ 	.word	0x00003d00


	//----- nvinfo : EIATTR_VRC_CTA_INIT_COUNT
	.align		4
.L_43:
        /*00d4*/ 	.byte	0x02, 0x4a
        /*00d6*/ 	.byte	0x80
	.zero		1


	//----- nvinfo : EIATTR_SYSCALL_OFFSETS
	.align		4
        /*00d8*/ 	.byte	0x04, 0x46
        /*00da*/ 	.short	(.L_45 - .L_44)


	//   ....[0]....
.L_44:
        /*00dc*/ 	.word	0x000051e0


	//   ....[1]....
        /*00e0*/ 	.word	0x00005320


	//   ....[2]....
        /*00e4*/ 	.word	0x00005ad0


	//   ....[3]....
        /*00e8*/ 	.word	0x00005c50


	//   ....[4]....
        /*00ec*/ 	.word	0x00005dd0


	//----- nvinfo : EIATTR_MBARRIER_INSTR_OFFSETS
	.align		4
.L_45:
        /*00f0*/ 	.byte	0x04, 0x39
        /*00f2*/ 	.short	(.L_47 - .L_46)


	//   ....[0]....
.L_46:
        /*00f4*/ 	.word	0x000005b0
        /*00f8*/ 	.word	0x000000ff
        /*00fc*/ 	.word	0x00000000
        /*0100*/ 	.short	0x0100
        /*0102*/ 	.byte	0x05
	.zero		1


	//   ....[1]....
        /*0104*/ 	.word	0x000005c0
        /*0108*/ 	.word	0x000000ff
        /*010c*/ 	.word	0x00000028
        /*0110*/ 	.short	0x0100
        /*0112*/ 	.byte	0x05
	.zero		1


	//   ....[2]....
        /*0114*/ 	.word	0x000005d0
        /*0118*/ 	.word	0x000000ff
        /*011c*/ 	.word	0x00000008
        /*0120*/ 	.short	0x0100
        /*0122*/ 	.byte	0x05
	.zero		1


	//   ....[3]....
        /*0124*/ 	.word	0x000005e0
        /*0128*/ 	.word	0x000000ff
        /*012c*/ 	.word	0x00000030
        /*0130*/ 	.short	0x0100
        /*0132*/ 	.byte	0x05
	.zero		1


	//   ....[4]....
        /*0134*/ 	.word	0x000005f0
        /*0138*/ 	.word	0x000000ff
        /*013c*/ 	.word	0x00000010
        /*0140*/ 	.short	0x0100
        /*0142*/ 	.byte	0x05
	.zero		1


	//   ....[5]....
        /*0144*/ 	.word	0x00000600
        /*0148*/ 	.word	0x000000ff
        /*014c*/ 	.word	0x00000038
        /*0150*/ 	.short	0x0100
        /*0152*/ 	.byte	0x05
	.zero		1


	//   ....[6]....
        /*0154*/ 	.word	0x00000610
        /*0158*/ 	.word	0x000000ff
        /*015c*/ 	.word	0x00000018
        /*0160*/ 	.short	0x0100
        /*0162*/ 	.byte	0x05
	.zero		1


	//   ....[7]....
        /*0164*/ 	.word	0x00000620
        /*0168*/ 	.word	0x000000ff
        /*016c*/ 	.word	0x00000040
        /*0170*/ 	.short	0x0100
        /*0172*/ 	.byte	0x05
	.zero		1


	//   ....[8]....
        /*0174*/ 	.word	0x00000630
        /*0178*/ 	.word	0x000000ff
        /*017c*/ 	.word	0x00000020
        /*0180*/ 	.short	0x0100
        /*0182*/ 	.byte	0x05
	.zero		1


	//   ....[9]....
        /*0184*/ 	.word	0x00000640
        /*0188*/ 	.word	0x000000ff
        /*018c*/ 	.word	0x00000048
        /*0190*/ 	.short	0x0100
        /*0192*/ 	.byte	0x05
	.zero		1


	//   ....[10]....
        /*0194*/ 	.word	0x00000770
        /*0198*/ 	.word	0x000000ff
        /*019c*/ 	.word	0x00000050
        /*01a0*/ 	.short	0x0100
        /*01a2*/ 	.byte	0x07
	.zero		1


	//   ....[11]....
        /*01a4*/ 	.word	0x00000780
        /*01a8*/ 	.word	0x000000ff
        /*01ac*/ 	.word	0x00000058
        /*01b0*/ 	.short	0x0100
        /*01b2*/ 	.byte	0x07
	.zero		1


	//   ....[12]....
        /*01b4*/ 	.word	0x00000870
        /*01b8*/ 	.word	0x000000ff
        /*01bc*/ 	.word	0x00000060
        /*01c0*/ 	.short	0x0100
        /*01c2*/ 	.byte	0x05
	.zero		1


	//   ....[13]....
        /*01c4*/ 	.word	0x00000880
        /*01c8*/ 	.word	0x000000ff
        /*01cc*/ 	.word	0x00000068
        /*01d0*/ 	.short	0x0100
        /*01d2*/ 	.byte	0x05
	.zero		1


	//   ....[14]....
        /*01d4*/ 	.word	0x000009c0
        /*01d8*/ 	.word	0x000000ff
        /*01dc*/ 	.word	0x00000070
        /*01e0*/ 	.short	0x0100
        /*01e2*/ 	.byte	0x05
	.zero		1


	//   ....[15]....
        /*01e4*/ 	.word	0x000009d0
        /*01e8*/ 	.word	0x000000ff
        /*01ec*/ 	.word	0x00000080
        /*01f0*/ 	.short	0x0100
        /*01f2*/ 	.byte	0x05
	.zero		1


	//   ....[16]....
        /*01f4*/ 	.word	0x000009e0
        /*01f8*/ 	.word	0x000000ff
        /*01fc*/ 	.word	0x00000078
        /*0200*/ 	.short	0x0100
        /*0202*/ 	.byte	0x05
	.zero		1


	//   ....[17]....
        /*0204*/ 	.word	0x000009f0
        /*0208*/ 	.word	0x000000ff
        /*020c*/ 	.word	0x00000088
        /*0210*/ 	.short	0x0100
        /*0212*/ 	.byte	0x05
	.zero		1


	//   ....[18]....
        /*0214*/ 	.word	0x00000b20
        /*0218*/ 	.word	0x000000ff
        /*021c*/ 	.word	0x00000090
        /*0220*/ 	.short	0x0100
        /*0222*/ 	.byte	0x07
	.zero		1


	//   ....[19]....
        /*0224*/ 	.word	0x00000b30
        /*0228*/ 	.word	0x000000ff
        /*022c*/ 	.word	0x000000b0
        /*0230*/ 	.short	0x0100
        /*0232*/ 	.byte	0x07
	.zero		1


	//   ....[20]....
        /*0234*/ 	.word	0x00000b40
        /*0238*/ 	.word	0x000000ff
        /*023c*/ 	.word	0x00000098
        /*0240*/ 	.short	0x0100
        /*0242*/ 	.byte	0x07
	.zero		1


	//   ....[21]....
        /*0244*/ 	.word	0x00000b50
        /*0248*/ 	.word	0x000000ff
        /*024c*/ 	.word	0x000000b8
        /*0250*/ 	.short	0x0100
        /*0252*/ 	.byte	0x07
	.zero		1


	//   ....[22]....
        /*0254*/ 	.word	0x00000b60
        /*0258*/ 	.word	0x000000ff
        /*025c*/ 	.word	0x000000a0
        /*0260*/ 	.short	0x0100
        /*0262*/ 	.byte	0x07
	.zero		1


	//   ....[23]....
        /*0264*/ 	.word	0x00000b70
        /*0268*/ 	.word	0x000000ff
        /*026c*/ 	.word	0x000000c0
        /*0270*/ 	.short	0x0100
        /*0272*/ 	.byte	0x07
	.zero		1


	//   ....[24]....
        /*0274*/ 	.word	0x00000b80
        /*0278*/ 	.word	0x000000ff
        /*027c*/ 	.word	0x000000a8
        /*0280*/ 	.short	0x0100
        /*0282*/ 	.byte	0x07
	.zero		1


	//   ....[25]....
        /*0284*/ 	.word	0x00000b90
        /*0288*/ 	.word	0x000000ff
        /*028c*/ 	.word	0x000000c8
        /*0290*/ 	.short	0x0100
        /*0292*/ 	.byte	0x07
	.zero		1


	//   ....[26]....
        /*0294*/ 	.word	0x00000c80
        /*0298*/ 	.word	0x000000ff
        /*029c*/ 	.word	0x000000d0
        /*02a0*/ 	.short	0x0100
        /*02a2*/ 	.byte	0x05
	.zero		1


	//   ....[27]....
        /*02a4*/ 	.word	0x00000c90
        /*02a8*/ 	.word	0x000000ff
        /*02ac*/ 	.word	0x000000e0
        /*02b0*/ 	.short	0x0100
        /*02b2*/ 	.byte	0x05
	.zero		1


	//   ....[28]....
        /*02b4*/ 	.word	0x00000ca0
        /*02b8*/ 	.word	0x000000ff
        /*02bc*/ 	.word	0x000000d8
        /*02c0*/ 	.short	0x0100
        /*02c2*/ 	.byte	0x05
	.zero		1


	//   ....[29]....
        /*02c4*/ 	.word	0x00000cb0
        /*02c8*/ 	.word	0x000000ff
        /*02cc*/ 	.word	0x000000e8
        /*02d0*/ 	.short	0x0100
        /*02d2*/ 	.byte	0x05
	.zero		1


	//   ....[30]....
        /*02d4*/ 	.word	0x00001580
        /*02d8*/ 	.word	0x00000003
        /*02dc*/ 	.word	0x000000e0
        /*02e0*/ 	.short	0x010a
        /*02e2*/ 	.byte	0xff
	.zero		1


	//   ....[31]....
        /*02e4*/ 	.word	0x000015b0
        /*02e8*/ 	.word	0x00000003
        /*02ec*/ 	.word	0x000000d0
        /*02f0*/ 	.short	0x0101
        /*02f2*/ 	.byte	0xff
	.zero		1


	//   ....[32]....
        /*02f4*/ 	.word	0x00001680
        /*02f8*/ 	.word	0x000000ff
        /*02fc*/ 	.word	0x00000028
        /*0300*/ 	.short	0x010a
        /*0302*/ 	.byte	0x05
	.zero		1


	//   ....[33]....
        /*0304*/ 	.word	0x00001720
        /*0308*/ 	.word	0x000000ff
        /*030c*/ 	.word	0x00000028
        /*0310*/ 	.short	0x010a
        /*0312*/ 	.byte	0x21
	.zero		1


	//   ....[34]....
        /*0314*/ 	.word	0x00001870
        /*0318*/ 	.word	0x000000ff
        /*031c*/ 	.word	0x00000028
        /*0320*/ 	.short	0x010a
        /*0322*/ 	.byte	0x08
	.zero		1


	//   ....[35]....
        /*0324*/ 	.word	0x00001a40
        /*0328*/ 	.word	0x000000ff
        /*032c*/ 	.word	0x00000068
        /*0330*/ 	.short	0x0101
        /*0332*/ 	.byte	0x04
	.zero		1


	//   ....[36]....
        /*0334*/ 	.word	0x00001a60
        /*0338*/ 	.word	0x000000ff
        /*033c*/ 	.word	0x00000028
        /*0340*/ 	.short	0x010a
        /*0342*/ 	.byte	0x05
	.zero		1


	//   ....[37]....
        /*0344*/ 	.word	0x00001ae0
        /*0348*/ 	.word	0x000000ff
        /*034c*/ 	.word	0x00000028
        /*0350*/ 	.short	0x010a
        /*0352*/ 	.byte	0x21
	.zero		1


	//   ....[38]....
        /*0354*/ 	.word	0x00001c40
        /*0358*/ 	.word	0x000000ff
        /*035c*/ 	.word	0x00000028
        /*0360*/ 	.short	0x010a
        /*0362*/ 	.byte	0x08
	.zero		1


	//   ....[39]....
        /*0364*/ 	.word	0x00001e10
        /*0368*/ 	.word	0x00000002
        /*036c*/ 	.word	0x00000070
        /*0370*/ 	.short	0x010a
        /*0372*/ 	.byte	0xff
	.zero		1


	//   ....[40]....
        /*0374*/ 	.word	0x00001ed0
        /*0378*/ 	.word	0x00000002
        /*037c*/ 	.word	0x00000000
        /*0380*/ 	.short	0x0101
        /*0382*/ 	.byte	0xff
	.zero		1


	//   ....[41]....
        /*0384*/ 	.word	0x00002430
        /*0388*/ 	.word	0x000000ff
        /*038c*/ 	.word	0x00000000
        /*0390*/ 	.short	0x010a
        /*0392*/ 	.byte	0x05
	.zero		1


	//   ....[42]....
        /*0394*/ 	.word	0x000024c0
        /*0398*/ 	.word	0x000000ff
        /*039c*/ 	.word	0x00000000
        /*03a0*/ 	.short	0x010a
        /*03a2*/ 	.byte	0x05
	.zero		1


	//   ....[43]....
        /*03a4*/ 	.word	0x00002550
        /*03a8*/ 	.word	0x000000ff
        /*03ac*/ 	.word	0x00000000
        /*03b0*/ 	.short	0x010a
        /*03b2*/ 	.byte	0x05
	.zero		1


	//   ....[44]....
        /*03b4*/ 	.word	0x000025e0
        /*03b8*/ 	.word	0x000000ff
        /*03bc*/ 	.word	0x00000000
        /*03c0*/ 	.short	0x010a
        /*03c2*/ 	.byte	0x05
	.zero		1


	//   ....[45]....
        /*03c4*/ 	.word	0x00002680
        /*03c8*/ 	.word	0x00000000
        /*03cc*/ 	.word	0x00000000
        /*03d0*/ 	.short	0x010a
        /*03d2*/ 	.byte	0xff
	.zero		1


	//   ....[46]....
        /*03d4*/ 	.word	0x000027a0
        /*03d8*/ 	.word	0x00000000
        /*03dc*/ 	.word	0x000000d0
        /*03e0*/ 	.short	0x010a
        /*03e2*/ 	.byte	0xff
	.zero		1


	//   ....[47]....
        /*03e4*/ 	.word	0x00002800
        /*03e8*/ 	.word	0x00000004
        /*03ec*/ 	.word	0x00000000
        /*03f0*/ 	.short	0x0101
        /*03f2*/ 	.byte	0xff
	.zero		1


	//   ....[48]....
        /*03f4*/ 	.word	0x00002820
        /*03f8*/ 	.word	0x000000ff
        /*03fc*/ 	.word	0x00000080
        /*0400*/ 	.short	0x010a
        /*0402*/ 	.byte	0x05
	.zero		1


	//   ....[49]....
        /*0404*/ 	.word	0x00002940
        /*0408*/ 	.word	0x00000000
        /*040c*/ 	.word	0x00000070
        /*0410*/ 	.short	0x010a
        /*0412*/ 	.byte	0xff
	.zero		1


	//   ....[50]....
        /*0414*/ 	.word	0x00002a50
        /*0418*/ 	.word	0x00000000
        /*041c*/ 	.word	0x00000000
        /*0420*/ 	.short	0x0101
        /*0422*/ 	.byte	0xff
	.zero		1


	//   ....[51]....
        /*0424*/ 	.word	0x00002ae0
        /*0428*/ 	.word	0x000000ff
        /*042c*/ 	.word	0x00000080
        /*0430*/ 	.short	0x0106
        /*0432*/ 	.byte	0x05
	.zero		1


	//   ....[52]....
        /*0434*/ 	.word	0x00002b00
        /*0438*/ 	.word	0x000000ff
        /*043c*/ 	.word	0x00000080
        /*0440*/ 	.short	0x010a
        /*0442*/ 	.byte	0x05
	.zero		1


	//   ....[53]....
        /*0444*/ 	.word	0x00002b90
        /*0448*/ 	.word	0x000000ff
        /*044c*/ 	.word	0x00000080
        /*0450*/ 	.short	0x0106
        /*0452*/ 	.byte	0x04
	.zero		1


	//   ....[54]....
        /*0454*/ 	.word	0x00002bd0
        /*0458*/ 	.word	0x00000000
        /*045c*/ 	.word	0x00000080
        /*0460*/ 	.short	0x010a
        /*0462*/ 	.byte	0xff
	.zero		1


	//   ....[55]....
        /*0464*/ 	.word	0x00003190
        /*0468*/ 	.word	0x00000000
        /*046c*/ 	.word	0x00000070
        /*0470*/ 	.short	0x010a
        /*0472*/ 	.byte	0xff
	.zero		1


	//   ....[56]....
        /*0474*/ 	.word	0x000032a0
        /*0478*/ 	.word	0x00000003
        /*047c*/ 	.word	0x00000000
        /*0480*/ 	.short	0x0101
        /*0482*/ 	.byte	0xff
	.zero		1


	//   ....[57]....
        /*0484*/ 	.word	0x000032b0
        /*0488*/ 	.word	0x000000ff
        /*048c*/ 	.word	0x00000000
        /*0490*/ 	.short	0x010a
        /*0492*/ 	.byte	0x05
	.zero		1


	//   ....[58]....
        /*0494*/ 	.word	0x00003320
        /*0498*/ 	.word	0x000000ff
        /*049c*/ 	.word	0x000000b0
        /*04a0*/ 	.short	0x010a
        /*04a2*/ 	.byte	0x0e
	.zero		1


	//   ....[59]....
        /*04a4*/ 	.word	0x000033f0
        /*04a8*/ 	.word	0x000000ff
        /*04ac*/ 	.word	0x00000000
        /*04b0*/ 	.short	0x010a
        /*04b2*/ 	.byte	0x13
	.zero		1


	//   ....[60]....
        /*04b4*/ 	.word	0x00003520
        /*04b8*/ 	.word	0x000000ff
        /*04bc*/ 	.word	0x00000000
        /*04c0*/ 	.short	0x010a
        /*04c2*/ 	.byte	0x24
	.zero		1


	//   ....[61]....
        /*04c4*/ 	.word	0x00003900
        /*04c8*/ 	.word	0x000000ff
        /*04cc*/ 	.word	0x00000000
        /*04d0*/ 	.short	0x010a
        /*04d2*/ 	.byte	0x05
	.zero		1


	//   ....[62]....
        /*04d4*/ 	.word	0x00003990
        /*04d8*/ 	.word	0x000000ff
        /*04dc*/ 	.word	0x00000000
        /*04e0*/ 	.short	0x010a
        /*04e2*/ 	.byte	0x05
	.zero		1


	//   ....[63]....
        /*04e4*/ 	.word	0x00003a20
        /*04e8*/ 	.word	0x000000ff
        /*04ec*/ 	.word	0x00000000
        /*04f0*/ 	.short	0x010a
        /*04f2*/ 	.byte	0x05
	.zero		1


	//   ....[64]....
        /*04f4*/ 	.word	0x00003ab0
        /*04f8*/ 	.word	0x000000ff
        /*04fc*/ 	.word	0x00000000
        /*0500*/ 	.short	0x010a
        /*0502*/ 	.byte	0x06
	.zero		1


	//   ....[65]....
        /*0504*/ 	.word	0x00003ef0
        /*0508*/ 	.word	0x00000000
        /*050c*/ 	.word	0x00000070
        /*0510*/ 	.short	0x010a
        /*0512*/ 	.byte	0xff
	.zero		1


	//   ....[66]....
        /*0514*/ 	.word	0x00003fe0
        /*0518*/ 	.word	0x00000000
        /*051c*/ 	.word	0x00000000
        /*0520*/ 	.short	0x0101
        /*0522*/ 	.byte	0xff
	.zero		1


	//   ....[67]....
        /*0524*/ 	.word	0x00004300
        /*0528*/ 	.word	0x000000ff
        /*052c*/ 	.word	0x00000068
        /*0530*/ 	.short	0x010a
        /*0532*/ 	.byte	0x07
	.zero		1


	//   ....[68]....
        /*0534*/ 	.word	0x00004480
        /*0538*/ 	.word	0x000000ff
        /*053c*/ 	.word	0x00000058
        /*0540*/ 	.short	0x010a
        /*0542*/ 	.byte	0x07
	.zero		1


	//   ....[69]....
        /*0544*/ 	.word	0x00004880
        /*0548*/ 	.word	0x000000ff
        /*054c*/ 	.word	0x00000050
        /*0550*/ 	.short	0x010b
        /*0552*/ 	.byte	0x07
	.zero		1


	//   ....[70]....
        /*0554*/ 	.word	0x000048a0
        /*0558*/ 	.word	0x000000ff
        /*055c*/ 	.word	0x00000000
        /*0560*/ 	.short	0x0101
        /*0562*/ 	.byte	0x25
	.zero		1


	//   ....[71]....
        /*0564*/ 	.word	0x000048e0
        /*0568*/ 	.word	0x00000000
        /*056c*/ 	.word	0x00000058
        /*0570*/ 	.short	0x010a
        /*0572*/ 	.byte	0xff
	.zero		1


	//   ....[72]....
        /*0574*/ 	.word	0x00004bf0
        /*0578*/ 	.word	0x00000000
        /*057c*/ 	.word	0x00000070
        /*0580*/ 	.short	0x010a
        /*0582*/ 	.byte	0xff
	.zero		1


	//   ....[73]....
        /*0584*/ 	.word	0x00004d00
        /*0588*/ 	.word	0x00000000
        /*058c*/ 	.word	0x00000000
        /*0590*/ 	.short	0x0101
        /*0592*/ 	.byte	0xff
	.zero		1


	//   ....[74]....
        /*0594*/ 	.word	0x00005680
        /*0598*/ 	.word	0x000000ff
        /*059c*/ 	.word	0x00000050
        /*05a0*/ 	.short	0x010a
        /*05a2*/ 	.byte	0x2b
	.zero		1


	//   ....[75]....
        /*05a4*/ 	.word	0x00005690
        /*05a8*/ 	.word	0x00000080
        /*05ac*/ 	.word	0x00000090
        /*05b0*/ 	.short	0x010a
        /*05b2*/ 	.byte	0xff
	.zero		1


	//   ....[76]....
        /*05b4*/ 	.word	0x00005800
        /*05b8*/ 	.word	0x000000ff
        /*05bc*/ 	.word	0x00000050
        /*05c0*/ 	.short	0x010a
        /*05c2*/ 	.byte	0x2b
	.zero		1


	//   ....[77]....
        /*05c4*/ 	.word	0x000058f0
        /*05c8*/ 	.word	0x000000ff
        /*05cc*/ 	.word	0x00000000
        /*05d0*/ 	.short	0x0101
        /*05d2*/ 	.byte	0x04
	.zero		1


	//   ....[78]....
        /*05d4*/ 	.word	0x000059b0
        /*05d8*/ 	.word	0x00000080
        /*05dc*/ 	.word	0x00000090
        /*05e0*/ 	.short	0x010a
        /*05e2*/ 	.byte	0xff
	.zero		1


	//   ....[79]....
        /*05e4*/ 	.word	0x000062a0
        /*05e8*/ 	.word	0x000000ff
        /*05ec*/ 	.word	0x00000000
        /*05f0*/ 	.short	0x0101
        /*05f2*/ 	.byte	0x05
	.zero		1


	//   ....[80]....
        /*05f4*/ 	.word	0x00006dc0
        /*05f8*/ 	.word	0x00000003
        /*05fc*/ 	.word	0x000000e0
        /*0600*/ 	.short	0x010a
        /*0602*/ 	.byte	0xff
	.zero		1


	//   ....[81]....
        /*0604*/ 	.word	0x00006e20
        /*0608*/ 	.word	0x00000002
        /*060c*/ 	.word	0x00000028
        /*0610*/ 	.short	0x010a
        /*0612*/ 	.byte	0xff
	.zero		1


	//   ....[82]....
        /*0614*/ 	.word	0x00006e80
        /*0618*/ 	.word	0x00000002
        /*061c*/ 	.word	0x00000028
        /*0620*/ 	.short	0x010a
        /*0622*/ 	.byte	0xff
	.zero		1


	//   ....[83]....
        /*0624*/ 	.word	0x00006ed0
        /*0628*/ 	.word	0x00000002
        /*062c*/ 	.word	0x00000070
        /*0630*/ 	.short	0x010a
        /*0632*/ 	.byte	0xff
	.zero		1


	//   ....[84]....
        /*0634*/ 	.word	0x00006f30
        /*0638*/ 	.word	0x00000000
        /*063c*/ 	.word	0x00000000
        /*0640*/ 	.short	0x010a
        /*0642*/ 	.byte	0xff
	.zero		1


	//   ....[85]....
        /*0644*/ 	.word	0x00006f90
        /*0648*/ 	.word	0x00000000
        /*064c*/ 	.word	0x00000000
        /*0650*/ 	.short	0x010a
        /*0652*/ 	.byte	0xff
	.zero		1


	//   ....[86]....
        /*0654*/ 	.word	0x00006ff0
        /*0658*/ 	.word	0x00000000
        /*065c*/ 	.word	0x00000000
        /*0660*/ 	.short	0x010a
        /*0662*/ 	.byte	0xff
	.zero		1


	//   ....[87]....
        /*0664*/ 	.word	0x00007050
        /*0668*/ 	.word	0x00000000
        /*066c*/ 	.word	0x00000000
        /*0670*/ 	.short	0x010a
        /*0672*/ 	.byte	0xff
	.zero		1


	//   ....[88]....
        /*0674*/ 	.word	0x000070a0
        /*0678*/ 	.word	0x00000000
        /*067c*/ 	.word	0x000000d0
        /*0680*/ 	.short	0x010a
        /*0682*/ 	.byte	0xff
	.zero		1


	//   ....[89]....
        /*0684*/ 	.word	0x00007100
        /*0688*/ 	.word	0x00000000
        /*068c*/ 	.word	0x00000080
        /*0690*/ 	.short	0x010a
        /*0692*/ 	.byte	0xff
	.zero		1


	//   ....[90]....
        /*0694*/ 	.word	0x00007150
        /*0698*/ 	.word	0x00000000
        /*069c*/ 	.word	0x00000070
        /*06a0*/ 	.short	0x010a
        /*06a2*/ 	.byte	0xff
	.zero		1


	//   ....[91]....
        /*06a4*/ 	.word	0x000071b0
        /*06a8*/ 	.word	0x00000000
        /*06ac*/ 	.word	0x00000080
        /*06b0*/ 	.short	0x010a
        /*06b2*/ 	.byte	0xff
	.zero		1


	//   ....[92]....
        /*06b4*/ 	.word	0x00007200
        /*06b8*/ 	.word	0x00000000
        /*06bc*/ 	.word	0x00000070
        /*06c0*/ 	.short	0x010a
        /*06c2*/ 	.byte	0xff
	.zero		1


	//   ....[93]....
        /*06c4*/ 	.word	0x00007260
        /*06c8*/ 	.word	0x00000003
        /*06cc*/ 	.word	0x000000b0
        /*06d0*/ 	.short	0x010a
        /*06d2*/ 	.byte	0xff
	.zero		1


	//   ....[94]....
        /*06d4*/ 	.word	0x000072c0
        /*06d8*/ 	.word	0x00000000
        /*06dc*/ 	.word	0x00000000
        /*06e0*/ 	.short	0x010a
        /*06e2*/ 	.byte	0xff
	.zero		1


	//   ....[95]....
        /*06e4*/ 	.word	0x00007320
        /*06e8*/ 	.word	0x00000000
        /*06ec*/ 	.word	0x00000000
        /*06f0*/ 	.short	0x010a
        /*06f2*/ 	.byte	0xff
	.zero		1


	//   ....[96]....
        /*06f4*/ 	.word	0x00007380
        /*06f8*/ 	.word	0x00000000
        /*06fc*/ 	.word	0x00000000
        /*0700*/ 	.short	0x010a
        /*0702*/ 	.byte	0xff
	.zero		1


	//   ....[97]....
        /*0704*/ 	.word	0x000073e0
        /*0708*/ 	.word	0x00000000
        /*070c*/ 	.word	0x00000000
        /*0710*/ 	.short	0x010a
        /*0712*/ 	.byte	0xff
	.zero		1


	//   ....[98]....
        /*0714*/ 	.word	0x00007440
        /*0718*/ 	.word	0x00000000
        /*071c*/ 	.word	0x00000000
        /*0720*/ 	.short	0x010a
        /*0722*/ 	.byte	0xff
	.zero		1


	//   ....[99]....
        /*0724*/ 	.word	0x00007490
        /*0728*/ 	.word	0x00000000
        /*072c*/ 	.word	0x00000070
        /*0730*/ 	.short	0x010a
        /*0732*/ 	.byte	0xff
	.zero		1


	//   ....[100]....
        /*0734*/ 	.word	0x000074f0
        /*0738*/ 	.word	0x00000000
        /*073c*/ 	.word	0x00000068
        /*0740*/ 	.short	0x010a
        /*0742*/ 	.byte	0xff
	.zero		1


	//   ....[101]....
        /*0744*/ 	.word	0x00007550
        /*0748*/ 	.word	0x00000003
        /*074c*/ 	.word	0x00000058
        /*0750*/ 	.short	0x010a
        /*0752*/ 	.byte	0xff
	.zero		1


	//   ....[102]....
        /*0754*/ 	.word	0x000075a0
        /*0758*/ 	.word	0x00000000
        /*075c*/ 	.word	0x00000070
        /*0760*/ 	.short	0x010a
        /*0762*/ 	.byte	0xff
	.zero		1


	//   ....[103]....
        /*0764*/ 	.word	0x00007600
        /*0768*/ 	.word	0x00000000
        /*076c*/ 	.word	0x00000050
        /*0770*/ 	.short	0x010a
        /*0772*/ 	.byte	0xff
	.zero		1


	//   ....[104]....
        /*0774*/ 	.word	0x00007650
        /*0778*/ 	.word	0x00000080
        /*077c*/ 	.word	0x00000090
        /*0780*/ 	.short	0x010a
        /*0782*/ 	.byte	0xff
	.zero		1


	//----- nvinfo : EIATTR_NUM_MBARRIERS
	.align		4
.L_47:
        /*0784*/ 	.byte	0x03, 0x38
        /*0786*/ 	.short	0x001e


	//----- nvinfo : EIATTR_EXIT_INSTR_OFFSETS
	.align		4
        /*0788*/ 	.byte	0x04, 0x1c
        /*078a*/ 	.short	(.L_49 - .L_48)


	//   ....[0]....
.L_48:
        /*078c*/ 	.word	0x000026b0


	//   ....[1]....
        /*0790*/ 	.word	0x00002ba0


	//   ....[2]....
        /*0794*/ 	.word	0x00002c00


	//   ....[3]....
        /*0798*/ 	.word	0x00003d10


	//   ....[4]....
        /*079c*/ 	.word	0x00004910


	//   ....[5]....
        /*07a0*/ 	.word	0x00004950


	//   ....[6]....
        /*07a4*/ 	.word	0x00006db0


	//----- nvinfo : EIATTR_MAX_THREADS
	.align		4
.L_49:
        /*07a8*/ 	.byte	0x04, 0x05
        /*07aa*/ 	.short	(.L_51 - .L_50)
.L_50:
        /*07ac*/ 	.word	0x00000100
        /*07b0*/ 	.word	0x00000001
        /*07b4*/ 	.word	0x00000001


	//----- nvinfo : EIATTR_CRS_STACK_SIZE
	.align		4
.L_51:
        /*07b8*/ 	.byte	0x04, 0x1e
        /*07ba*/ 	.short	(.L_53 - .L_52)
.L_52:
        /*07bc*/ 	.word	0x00000000


	//----- nvinfo : EIATTR_CBANK_PARAM_SIZE
	.align		4
.L_53:
        /*07c0*/ 	.byte	0x03, 0x19
        /*07c2*/ 	.short	0x0800


	//----- nvinfo : EIATTR_PARAM_CBANK
	.align		4
        /*07c4*/ 	.byte	0x04, 0x0a
        /*07c6*/ 	.short	(.L_55 - .L_54)
	.align		4
.L_54:
        /*07c8*/ 	.word	index@(.nv.constant0._ZN7cutlass13device_kernelINS_4gemm6kernel13GemmUniversalIN4cute5tupleIJiiiiEEENS1_10collective13CollectiveMmaINS1_35MainloopSm100TmaUmmaWarpSpecializedILi5ELi2ELi4ENS5_IJNS4_1CILi1EEESB_SB_EEEEENS5_IJNSA_ILi64EEENSA_ILi96EEENSA_ILi256EEEEEENS_12float_e4m3_tENS5_IJlSB_lEEESI_SJ_NS4_8TiledMMAINS4_8MMA_AtomIJNS4_10MMA_TraitsINS4_19SM100_MMA_F8F6F4_SSEJSI_SI_fSE_SF_NS4_17integral_constantINS4_4UMMA5MajorELSQ_0EEESR_NSO_INSP_7ScaleInELSS_0EEEST_EEEEEENS4_6LayoutISC_NS5_IJNSA_ILi0EEESX_SX_EEEEENS5_IJNS4_10UnderscoreES10_S10_EEEEENS4_13SM90_TMA_LOADENS4_14ComposedLayoutINS4_7SwizzleILi3ELi4ELi3EEENS4_18smem_ptr_flag_bitsILi8EEENSW_INS5_IJNSA_ILi8EEENSA_ILi128EEEEEENS5_IJS1A_SB_EEEEEEEvNS4_8identityES13_S1E_vS1F_EENS_8epilogue10collective18CollectiveEpilogueINS1H_23Sm100TmaWarpSpecializedILi1ELi1ELi48ELb0ELb0EEEJSH_NS5_IJNSW_ISE_SB_EENSW_ISF_SB_EEEEESI_SJ_SI_SJ_NS1H_6fusion15FusionCallbacksIS1L_NS1P_17LinearCombinationISI_fSI_fLNS_15FloatRoundStyleE2EEESH_S1O_JEEENS4_5SM1004TMEM4LOAD26SM100_TMEM_LOAD_16dp32b16xES13_NS14_INS15_ILi1ELi4ELi3EEES18_NSW_INS5_IJS19_NSA_ILi32EEEEEENS5_IJS20_SB_EEEEEEENS4_39AutoVectorizingCopyWithAssumedAlignmentILi128EEENS4_14SM90_TMA_STOREES24_S26_S26_EEEvvEEEEvNT_6ParamsE)
        /*07cc*/ 	.short	0x0380
        /*07ce*/ 	.short	0x0800


	//----- nvinfo : EIATTR_SW_WAR
	.align		4
.L_55:
        /*07d0*/ 	.byte	0x04, 0x36
        /*07d2*/ 	.short	(.L_57 - .L_56)
.L_56:
        /*07d4*/ 	.word	0x00000008
.L_57:


//--------------------- .nv.callgraph             --------------------------
	.section	.nv.callgraph,"",@"SHT_CUDA_CALLGRAPH"
	.align	4
	.sectionentsize	8
	.align		4
        /*0000*/ 	.word	0x00000000
	.align		4
        /*0004*/ 	.word	0xffffffff
	.align		4
        /*0008*/ 	.word	index@(_ZN7cutlass13device_kernelINS_4gemm6kernel13GemmUniversalIN4cute5tupleIJiiiiEEENS1_10collective13CollectiveMmaINS1_35MainloopSm100TmaUmmaWarpSpecializedILi5ELi2ELi4ENS5_IJNS4_1CILi1EEESB_SB_EEEEENS5_IJNSA_ILi64EEENSA_ILi96EEENSA_ILi256EEEEEENS_12float_e4m3_tENS5_IJlSB_lEEESI_SJ_NS4_8TiledMMAINS4_8MMA_AtomIJNS4_10MMA_TraitsINS4_19SM100_MMA_F8F6F4_SSEJSI_SI_fSE_SF_NS4_17integral_constantINS4_4UMMA5MajorELSQ_0EEESR_NSO_INSP_7ScaleInELSS_0EEEST_EEEEEENS4_6LayoutISC_NS5_IJNSA_ILi0EEESX_SX_EEEEENS5_IJNS4_10UnderscoreES10_S10_EEEEENS4_13SM90_TMA_LOADENS4_14ComposedLayoutINS4_7SwizzleILi3ELi4ELi3EEENS4_18smem_ptr_flag_bitsILi8EEENSW_INS5_IJNSA_ILi8EEENSA_ILi128EEEEEENS5_IJS1A_SB_EEEEEEEvNS4_8identityES13_S1E_vS1F_EENS_8epilogue10collective18CollectiveEpilogueINS1H_23Sm100TmaWarpSpecializedILi1ELi1ELi48ELb0ELb0EEEJSH_NS5_IJNSW_ISE_SB_EENSW_ISF_SB_EEEEESI_SJ_SI_SJ_NS1H_6fusion15FusionCallbacksIS1L_NS1P_17LinearCombinationISI_fSI_fLNS_15FloatRoundStyleE2EEESH_S1O_JEEENS4_5SM1004TMEM4LOAD26SM100_TMEM_LOAD_16dp32b16xES13_NS14_INS15_ILi1ELi4ELi3EEES18_NSW_INS5_IJS19_NSA_ILi32EEEEEENS5_IJS20_SB_EEEEEEENS4_39AutoVectorizingCopyWithAssumedAlignmentILi128EEENS4_14SM90_TMA_STOREES24_S26_S26_EEEvvEEEEvNT_6ParamsE)
	.align		4
        /*000c*/ 	.word	index@(__assertfail)
	.align		4
        /*0010*/ 	.word	0x00000000
	.align		4
        /*0014*/ 	.word	0xfffffffe
	.align		4
        /*0018*/ 	.word	0x00000000
	.align		4
        /*001c*/ 	.word	0xfffffffd
	.align		4
        /*0020*/ 	.word	0x00000000
	.align		4
        /*0024*/ 	.word	0xfffffffc


//--------------------- .nv.constant4             --------------------------
	.section	.nv.constant4,"a",@progbits
	.align	8
	.align		8
.nv.constant4:
        /*0000*/ 	.dword	__assertfail
	.align		8
        /*0008*/ 	.dword	__unnamed_1
	.align		8
        /*0010*/ 	.dword	__unnamed_2
	.align		8
        /*0018*/ 	.dword	_ZN40_INTERNAL_8762e4f4_4_k_cu_d3e146b7_319704cuda3std3__45__cpo5beginE
	.align		8
        /*0020*/ 	.dword	_ZN40_INTERNAL_8762e4f4_4_k_cu_d3e146b7_319704cuda3std3__45__cpo3endE
	.align		8
        /*0028*/ 	.dword	_ZN40_INTERNAL_8762e4f4_4_k_cu_d3e146b7_319704cuda3std3__45__cpo6cbeginE
	.align		8
        /*0030*/ 	.dword	_ZN40_INTERNAL_8762e4f4_4_k_cu_d3e146b7_319704cuda3std3__45__cpo4cendE
	.align		8
        /*0038*/ 	.dword	_ZN40_INTERNAL_8762e4f4_4_k_cu_d3e146b7_319704cuda3std3__442_GLOBAL__N__8762e4f4_4_k_cu_d3e146b7_319706ignoreE
	.align		8
        /*0040*/ 	.dword	_ZN40_INTERNAL_8762e4f4_4_k_cu_d3e146b7_319704cuda3std3__419piecewise_constructE
	.align		8
        /*0048*/ 	.dword	_ZN40_INTERNAL_8762e4f4_4_k_cu_d3e146b7_319704cuda3std3__48in_placeE
	.align		8
        /*0050*/ 	.dword	_ZN40_INTERNAL_8762e4f4_4_k_cu_d3e146b7_319704cuda3std6ranges3__45__cpo4swapE
	.align		8
        /*0058*/ 	.dword	_ZN40_INTERNAL_8762e4f4_4_k_cu_d3e146b7_319704cuda3std6ranges3__45__cpo9iter_moveE
	.align		8
        /*0060*/ 	.dword	_ZN40_INTERNAL_8762e4f4_4_k_cu_d3e146b7_319704cute7productE
	.align		8
        /*0068*/ 	.dword	_ZN40_INTERNAL_8762e4f4_4_k_cu_d3e146b7_319704cute1_E
	.align		8
        /*0070*/ 	.dword	$str$25
	.align		8
        /*0078*/ 	.dword	$str$26
	.align		8
        /*0080*/ 	.dword	$str$27
	.align		8
        /*0088*/ 	.dword	$str$28


//--------------------- .text._ZN7cutlass13device_kernelINS_4gemm6kernel13GemmUniversalIN4cute5tupleIJiiiiEEENS1_10collective13CollectiveMmaINS1_35MainloopSm100TmaUmmaWarpSpecializedILi5ELi2ELi4ENS5_IJNS4_1CILi1EEESB_SB_EEEEENS5_IJNSA_ILi64EEENSA_ILi96EEENSA_ILi256EEEEEENS_12float_e4m3_tENS5_IJlSB_lEEESI_SJ_NS4_8TiledMMAINS4_8MMA_AtomIJNS4_10MMA_TraitsINS4_19SM100_MMA_F8F6F4_SSEJSI_SI_fSE_SF_NS4_17integral_constantINS4_4UMMA5MajorELSQ_0EEESR_NSO_INSP_7ScaleInELSS_0EEEST_EEEEEENS4_6LayoutISC_NS5_IJNSA_ILi0EEESX_SX_EEEEENS5_IJNS4_10UnderscoreES10_S10_EEEEENS4_13SM90_TMA_LOADENS4_14ComposedLayoutINS4_7SwizzleILi3ELi4ELi3EEENS4_18smem_ptr_flag_bitsILi8EEENSW_INS5_IJNSA_ILi8EEENSA_ILi128EEEEEENS5_IJS1A_SB_EEEEEEEvNS4_8identityES13_S1E_vS1F_EENS_8epilogue10collective18CollectiveEpilogueINS1H_23Sm100TmaWarpSpecializedILi1ELi1ELi48ELb0ELb0EEEJSH_NS5_IJNSW_ISE_SB_EENSW_ISF_SB_EEEEESI_SJ_SI_SJ_NS1H_6fusion15FusionCallbacksIS1L_NS1P_17LinearCombinationISI_fSI_fLNS_15FloatRoundStyleE2EEESH_S1O_JEEENS4_5SM1004TMEM4LOAD26SM100_TMEM_LOAD_16dp32b16xES13_NS14_INS15_ILi1ELi4ELi3EEES18_NSW_INS5_IJS19_NSA_ILi32EEEEEENS5_IJS20_SB_EEEEEEENS4_39AutoVectorizingCopyWithAssumedAlignmentILi128EEENS4_14SM90_TMA_STOREES24_S26_S26_EEEvvEEEEvNT_6ParamsE --------------------------
	.section	.text._ZN7cutlass13device_kernelINS_4gemm6kernel13GemmUniversalIN4cute5tupleIJiiiiEEENS1_10collective13CollectiveMmaINS1_35MainloopSm100TmaUmmaWarpSpecializedILi5ELi2ELi4ENS5_IJNS4_1CILi1EEESB_SB_EEEEENS5_IJNSA_ILi64EEENSA_ILi96EEENSA_ILi256EEEEEENS_12float_e4m3_tENS5_IJlSB_lEEESI_SJ_NS4_8TiledMMAINS4_8MMA_AtomIJNS4_10MMA_TraitsINS4_19SM100_MMA_F8F6F4_SSEJSI_SI_fSE_SF_NS4_17integral_constantINS4_4UMMA5MajorELSQ_0EEESR_NSO_INSP_7ScaleInELSS_0EEEST_EEEEEENS4_6LayoutISC_NS5_IJNSA_ILi0EEESX_SX_EEEEENS5_IJNS4_10UnderscoreES10_S10_EEEEENS4_13SM90_TMA_LOADENS4_14ComposedLayoutINS4_7SwizzleILi3ELi4ELi3EEENS4_18smem_ptr_flag_bitsILi8EEENSW_INS5_IJNSA_ILi8EEENSA_ILi128EEEEEENS5_IJS1A_SB_EEEEEEEvNS4_8identityES13_S1E_vS1F_EENS_8epilogue10collective18CollectiveEpilogueINS1H_23Sm100TmaWarpSpecializedILi1ELi1ELi48ELb0ELb0EEEJSH_NS5_IJNSW_ISE_SB_EENSW_ISF_SB_EEEEESI_SJ_SI_SJ_NS1H_6fusion15FusionCallbacksIS1L_NS1P_17LinearCombinationISI_fSI_fLNS_15FloatRoundStyleE2EEESH_S1O_JEEENS4_5SM1004TMEM4LOAD26SM100_TMEM_LOAD_16dp32b16xES13_NS14_INS15_ILi1ELi4ELi3EEES18_NSW_INS5_IJS19_NSA_ILi32EEEEEENS5_IJS20_SB_EEEEEEENS4_39AutoVectorizingCopyWithAssumedAlignmentILi128EEENS4_14SM90_TMA_STOREES24_S26_S26_EEEvvEEEEvNT_6ParamsE,"ax",@progbits
	.align	128
.text._ZN7cutlass13device_kernelINS_4gemm6kernel13GemmUniversalIN4cute5tupleIJiiiiEEENS1_10collective13CollectiveMmaINS1_35MainloopSm100TmaUmmaWarpSpecializedILi5ELi2ELi4ENS5_IJNS4_1CILi1EEESB_SB_EEEEENS5_IJNSA_ILi64EEENSA_ILi96EEENSA_ILi256EEEEEENS_12float_e4m3_tENS5_IJlSB_lEEESI_SJ_NS4_8TiledMMAINS4_8MMA_AtomIJNS4_10MMA_TraitsINS4_19SM100_MMA_F8F6F4_SSEJSI_SI_fSE_SF_NS4_17integral_constantINS4_4UMMA5MajorELSQ_0EEESR_NSO_INSP_7ScaleInELSS_0EEEST_EEEEEENS4_6LayoutISC_NS5_IJNSA_ILi0EEESX_SX_EEEEENS5_IJNS4_10UnderscoreES10_S10_EEEEENS4_13SM90_TMA_LOADENS4_14ComposedLayoutINS4_7SwizzleILi3ELi4ELi3EEENS4_18smem_ptr_flag_bitsILi8EEENSW_INS5_IJNSA_ILi8EEENSA_ILi128EEEEEENS5_IJS1A_SB_EEEEEEEvNS4_8identityES13_S1E_vS1F_EENS_8epilogue10collective18CollectiveEpilogueINS1H_23Sm100TmaWarpSpecializedILi1ELi1ELi48ELb0ELb0EEEJSH_NS5_IJNSW_ISE_SB_EENSW_ISF_SB_EEEEESI_SJ_SI_SJ_NS1H_6fusion15FusionCallbacksIS1L_NS1P_17LinearCombinationISI_fSI_fLNS_15FloatRoundStyleE2EEESH_S1O_JEEENS4_5SM1004TMEM4LOAD26SM100_TMEM_LOAD_16dp32b16xES13_NS14_INS15_ILi1ELi4ELi3EEES18_NSW_INS5_IJS19_NSA_ILi32EEEEEENS5_IJS20_SB_EEEEEEENS4_39AutoVectorizingCopyWithAssumedAlignmentILi128EEENS4_14SM90_TMA_STOREES24_S26_S26_EEEvvEEEEvNT_6ParamsE:
        .type           _ZN7cutlass13device_kernelINS_4gemm6kernel13GemmUniversalIN4cute5tupleIJiiiiEEENS1_10collective13CollectiveMmaINS1_35MainloopSm100TmaUmmaWarpSpecializedILi5ELi2ELi4ENS5_IJNS4_1CILi1EEESB_SB_EEEEENS5_IJNSA_ILi64EEENSA_ILi96EEENSA_ILi256EEEEEENS_12float_e4m3_tENS5_IJlSB_lEEESI_SJ_NS4_8TiledMMAINS4_8MMA_AtomIJNS4_10MMA_TraitsINS4_19SM100_MMA_F8F6F4_SSEJSI_SI_fSE_SF_NS4_17integral_constantINS4_4UMMA5MajorELSQ_0EEESR_NSO_INSP_7ScaleInELSS_0EEEST_EEEEEENS4_6LayoutISC_NS5_IJNSA_ILi0EEESX_SX_EEEEENS5_IJNS4_10UnderscoreES10_S10_EEEEENS4_13SM90_TMA_LOADENS4_14ComposedLayoutINS4_7SwizzleILi3ELi4ELi3EEENS4_18smem_ptr_flag_bitsILi8EEENSW_INS5_IJNSA_ILi8EEENSA_ILi128EEEEEENS5_IJS1A_SB_EEEEEEEvNS4_8identityES13_S1E_vS1F_EENS_8epilogue10collective18CollectiveEpilogueINS1H_23Sm100TmaWarpSpecializedILi1ELi1ELi48ELb0ELb0EEEJSH_NS5_IJNSW_ISE_SB_EENSW_ISF_SB_EEEEESI_SJ_SI_SJ_NS1H_6fusion15FusionCallbacksIS1L_NS1P_17LinearCombinationISI_fSI_fLNS_15FloatRoundStyleE2EEESH_S1O_JEEENS4_5SM1004TMEM4LOAD26SM100_TMEM_LOAD_16dp32b16xES13_NS14_INS15_ILi1ELi4ELi3EEES18_NSW_INS5_IJS19_NSA_ILi32EEEEEENS5_IJS20_SB_EEEEEEENS4_39AutoVectorizingCopyWithAssumedAlignmentILi128EEENS4_14SM90_TMA_STOREES24_S26_S26_EEEvvEEEEvNT_6ParamsE,@function
        .size           _ZN7cutlass13device_kernelINS_4gemm6kernel13GemmUniversalIN4cute5tupleIJiiiiEEENS1_10collective13CollectiveMmaINS1_35MainloopSm100TmaUmmaWarpSpecializedILi5ELi2ELi4ENS5_IJNS4_1CILi1EEESB_SB_EEEEENS5_IJNSA_ILi64EEENSA_ILi96EEENSA_ILi256EEEEEENS_12float_e4m3_tENS5_IJlSB_lEEESI_SJ_NS4_8TiledMMAINS4_8MMA_AtomIJNS4_10MMA_TraitsINS4_19SM100_MMA_F8F6F4_SSEJSI_SI_fSE_SF_NS4_17integral_constantINS4_4UMMA5MajorELSQ_0EEESR_NSO_INSP_7ScaleInELSS_0EEEST_EEEEEENS4_6LayoutISC_NS5_IJNSA_ILi0EEESX_SX_EEEEENS5_IJNS4_10UnderscoreES10_S10_EEEEENS4_13SM90_TMA_LOADENS4_14ComposedLayoutINS4_7SwizzleILi3ELi4ELi3EEENS4_18smem_ptr_flag_bitsILi8EEENSW_INS5_IJNSA_ILi8EEENSA_ILi128EEEEEENS5_IJS1A_SB_EEEEEEEvNS4_8identityES13_S1E_vS1F_EENS_8epilogue10collective18CollectiveEpilogueINS1H_23Sm100TmaWarpSpecializedILi1ELi1ELi48ELb0ELb0EEEJSH_NS5_IJNSW_ISE_SB_EENSW_ISF_SB_EEEEESI_SJ_SI_SJ_NS1H_6fusion15FusionCallbacksIS1L_NS1P_17LinearCombinationISI_fSI_fLNS_15FloatRoundStyleE2EEESH_S1O_JEEENS4_5SM1004TMEM4LOAD26SM100_TMEM_LOAD_16dp32b16xES13_NS14_INS15_ILi1ELi4ELi3EEES18_NSW_INS5_IJS19_NSA_ILi32EEEEEENS5_IJS20_SB_EEEEEEENS4_39AutoVectorizingCopyWithAssumedAlignmentILi128EEENS4_14SM90_TMA_STOREES24_S26_S26_EEEvvEEEEvNT_6ParamsE,(.L_x_133 - _ZN7cutlass13device_kernelINS_4gemm6kernel13GemmUniversalIN4cute5tupleIJiiiiEEENS1_10collective13CollectiveMmaINS1_35MainloopSm100TmaUmmaWarpSpecializedILi5ELi2ELi4ENS5_IJNS4_1CILi1EEESB_SB_EEEEENS5_IJNSA_ILi64EEENSA_ILi96EEENSA_ILi256EEEEEENS_12float_e4m3_tENS5_IJlSB_lEEESI_SJ_NS4_8TiledMMAINS4_8MMA_AtomIJNS4_10MMA_TraitsINS4_19SM100_MMA_F8F6F4_SSEJSI_SI_fSE_SF_NS4_17integral_constantINS4_4UMMA5MajorELSQ_0EEESR_NSO_INSP_7ScaleInELSS_0EEEST_EEEEEENS4_6LayoutISC_NS5_IJNSA_ILi0EEESX_SX_EEEEENS5_IJNS4_10UnderscoreES10_S10_EEEEENS4_13SM90_TMA_LOADENS4_14ComposedLayoutINS4_7SwizzleILi3ELi4ELi3EEENS4_18smem_ptr_flag_bitsILi8EEENSW_INS5_IJNSA_ILi8EEENSA_ILi128EEEEEENS5_IJS1A_SB_EEEEEEEvNS4_8identityES13_S1E_vS1F_EENS_8epilogue10collective18CollectiveEpilogueINS1H_23Sm100TmaWarpSpecializedILi1ELi1ELi48ELb0ELb0EEEJSH_NS5_IJNSW_ISE_SB_EENSW_ISF_SB_EEEEESI_SJ_SI_SJ_NS1H_6fusion15FusionCallbacksIS1L_NS1P_17LinearCombinationISI_fSI_fLNS_15FloatRoundStyleE2EEESH_S1O_JEEENS4_5SM1004TMEM4LOAD26SM100_TMEM_LOAD_16dp32b16xES13_NS14_INS15_ILi1ELi4ELi3EEES18_NSW_INS5_IJS19_NSA_ILi32EEEEEENS5_IJS20_SB_EEEEEEENS4_39AutoVectorizingCopyWithAssumedAlignmentILi128EEENS4_14SM90_TMA_STOREES24_S26_S26_EEEvvEEEEvNT_6ParamsE)
        .other          _ZN7cutlass13device_kernelINS_4gemm6kernel13GemmUniversalIN4cute5tupleIJiiiiEEENS1_10collective13CollectiveMmaINS1_35MainloopSm100TmaUmmaWarpSpecializedILi5ELi2ELi4ENS5_IJNS4_1CILi1EEESB_SB_EEEEENS5_IJNSA_ILi64EEENSA_ILi96EEENSA_ILi256EEEEEENS_12float_e4m3_tENS5_IJlSB_lEEESI_SJ_NS4_8TiledMMAINS4_8MMA_AtomIJNS4_10MMA_TraitsINS4_19SM100_MMA_F8F6F4_SSEJSI_SI_fSE_SF_NS4_17integral_constantINS4_4UMMA5MajorELSQ_0EEESR_NSO_INSP_7ScaleInELSS_0EEEST_EEEEEENS4_6LayoutISC_NS5_IJNSA_ILi0EEESX_SX_EEEEENS5_IJNS4_10UnderscoreES10_S10_EEEEENS4_13SM90_TMA_LOADENS4_14ComposedLayoutINS4_7SwizzleILi3ELi4ELi3EEENS4_18smem_ptr_flag_bitsILi8EEENSW_INS5_IJNSA_ILi8EEENSA_ILi128EEEEEENS5_IJS1A_SB_EEEEEEEvNS4_8identityES13_S1E_vS1F_EENS_8epilogue10collective18CollectiveEpilogueINS1H_23Sm100TmaWarpSpecializedILi1ELi1ELi48ELb0ELb0EEEJSH_NS5_IJNSW_ISE_SB_EENSW_ISF_SB_EEEEESI_SJ_SI_SJ_NS1H_6fusion15FusionCallbacksIS1L_NS1P_17LinearCombinationISI_fSI_fLNS_15FloatRoundStyleE2EEESH_S1O_JEEENS4_5SM1004TMEM4LOAD26SM100_TMEM_LOAD_16dp32b16xES13_NS14_INS15_ILi1ELi4ELi3EEES18_NSW_INS5_IJS19_NSA_ILi32EEEEEENS5_IJS20_SB_EEEEEEENS4_39AutoVectorizingCopyWithAssumedAlignmentILi128EEENS4_14SM90_TMA_STOREES24_S26_S26_EEEvvEEEEvNT_6ParamsE,@"STO_CUDA_ENTRY STV_DEFAULT"
_ZN7cutlass13device_kernelINS_4gemm6kernel13GemmUniversalIN4cute5tupleIJiiiiEEENS1_10collective13CollectiveMmaINS1_35MainloopSm100TmaUmmaWarpSpecializedILi5ELi2ELi4ENS5_IJNS4_1CILi1EEESB_SB_EEEEENS5_IJNSA_ILi64EEENSA_ILi96EEENSA_ILi256EEEEEENS_12float_e4m3_tENS5_IJlSB_lEEESI_SJ_NS4_8TiledMMAINS4_8MMA_AtomIJNS4_10MMA_TraitsINS4_19SM100_MMA_F8F6F4_SSEJSI_SI_fSE_SF_NS4_17integral_constantINS4_4UMMA5MajorELSQ_0EEESR_NSO_INSP_7ScaleInELSS_0EEEST_EEEEEENS4_6LayoutISC_NS5_IJNSA_ILi0EEESX_SX_EEEEENS5_IJNS4_10UnderscoreES10_S10_EEEEENS4_13SM90_TMA_LOADENS4_14ComposedLayoutINS4_7SwizzleILi3ELi4ELi3EEENS4_18smem_ptr_flag_bitsILi8EEENSW_INS5_IJNSA_ILi8EEENSA_ILi128EEEEEENS5_IJS1A_SB_EEEEEEEvNS4_8identityES13_S1E_vS1F_EENS_8epilogue10collective18CollectiveEpilogueINS1H_23Sm100TmaWarpSpecializedILi1ELi1ELi48ELb0ELb0EEEJSH_NS5_IJNSW_ISE_SB_EENSW_ISF_SB_EEEEESI_SJ_SI_SJ_NS1H_6fusion15FusionCallbacksIS1L_NS1P_17LinearCombinationISI_fSI_fLNS_15FloatRoundStyleE2EEESH_S1O_JEEENS4_5SM1004TMEM4LOAD26SM100_TMEM_LOAD_16dp32b16xES13_NS14_INS15_ILi1ELi4ELi3EEES18_NSW_INS5_IJS19_NSA_ILi32EEEEEENS5_IJS20_SB_EEEEEEENS4_39AutoVectorizingCopyWithAssumedAlignmentILi128EEENS4_14SM90_TMA_STOREES24_S26_S26_EEEvvEEEEvNT_6ParamsE:
[----:B------:R-:W1:Y:S01]  /*0000*/  LDC R1, c[0x0][0x37c] ;  /* 0x0000df00ff017b82 */ /* 0x000e620000000800 */
[----:B------:R-:W2:Y:S01]  /*0010*/  S2R R143, SR_TID.X ;  /* 0x00000000008f7919 */ /* 0x000ea20000002100 */
[----:B------:R-:W3:Y:S01]  /*0020*/  LDCU.64 UR4, c[0x0][0x890] ;  /* 0x00011200ff0477ac */ /* 0x000ee20008000a00 */
[----:B------:R-:W-:Y:S02]  /*0030*/  PRMT R134, RZ, 0x7610, R134 ;  /* 0x00007610ff867816 */ /* 0x000fe40000000086 */
[----:B------:R-:W-:Y:S01]  /*0040*/  ELECT P5, URZ, PT ;  /* 0x0000000000ff782f */ /* 0x000fe200038a0000 */
[----:B------:R-:W4:Y:S01]  /*0050*/  LDCU.64 UR40, c[0x0][0x358] ;  /* 0x00006b00ff2877ac */ /* 0x000f220008000a00 */
[----:B---3--:R-:W-:-:S04]  /*0060*/  UISETP.NE.U32.AND UP0, UPT, UR4, URZ, UPT ;  /* 0x000000ff0400728c */ /* 0x008fc8000bf05070 */
[----:B------:R-:W-:Y:S01]  /*0070*/  UISETP.NE.AND.EX UP0, UPT, UR5, URZ, UPT, UP0 ;  /* 0x000000ff0500728c */ /* 0x000fe2000bf05300 */
[----:B--2---:R-:W-:-:S05]  /*0080*/  SHF.R.U32.HI R145, RZ, 0x5, R143 ;  /* 0x00000005ff917819 */ /* 0x004fca000001168f */
[----:B------:R-:W2:Y:S02]  /*0090*/  SHFL.IDX PT, R0, R145, RZ, 0x1f ;  /* 0x00001fff91007589 */ /* 0x000ea400000e0000 */
[----:B--2---:R-:W-:Y:S01]  /*00a0*/  R2UR UR8, R0 ;  /* 0x00000000000872ca */ /* 0x004fe200000e0000 */
[----:B-1--4-:R-:W-:-:S14]  /*00b0*/  BRA.U UP0, `(.L_x_0) ;  /* 0x00000001002c7547 */ /* 0x012fdc000b800000 */
[----:B------:R-:W1:Y:S02]  /*00c0*/  LDCU.64 UR6, c[0x0][0x888] ;  /* 0x00011100ff0677ac */ /* 0x000e640008000a00 */
[----:B-1----:R-:W-:-:S04]  /*00d0*/  UISETP.NE.U32.AND UP0, UPT, UR6, URZ, UPT ;  /* 0x000000ff0600728c */ /* 0x002fc8000bf05070 */
[----:B------:R-:W-:-:S09]  /*00e0*/  UISETP.NE.AND.EX UP0, UPT, UR7, URZ, UPT, UP0 ;  /* 0x000000ff0700728c */ /* 0x000fd2000bf05300 */
[----:B------:R-:W-:Y:S05]  /*00f0*/  BRA.U !UP0, `(.L_x_1) ;  /* 0x0000000108107547 */ /* 0x000fea000b800000 */
[----:B------:R-:W1:Y:S02]  /*0100*/  LDC.64 R2, c[0x0][0x888] ;  /* 0x00022200ff027b82 */ /* 0x000e640000000a00 */
[----:B-1----:R1:W5:Y:S01]  /*0110*/  LDG.E R69, desc[UR40][R2.64] ;  /* 0x0000002802457981 */ /* 0x002362000c1e1900 */
[----:B------:R-:W-:Y:S01]  /*0120*/  HFMA2 R134, -RZ, RZ, 0, 5.9604644775390625e-08 ;  /* 0x00000001ff867431 */ /* 0x000fe200000001ff */
[----:B------:R-:W-:Y:S05]  /*0130*/  BRA `(.L_x_0) ;  /* 0x00000000000c7947 */ /* 0x000fea0003800000 */
.L_x_1:
[----:B------:R-:W1:Y:S01]  /*0140*/  LDCU UR6, c[0x0][0x880] ;  /* 0x00011000ff0677ac */ /* 0x000e620008000800 */
[----:B------:R-:W-:Y:S01]  /*0150*/  HFMA2 R134, -RZ, RZ, 0, 5.9604644775390625e-08 ;  /* 0x00000001ff867431 */ /* 0x000fe200000001ff */
[----:B-1----:R-:W-:-:S07]  /*0160*/  MOV R69, UR6 ;  /* 0x0000000600457c02 */ /* 0x002fce0008000f00 */
.L_x_0:
[----:B------:R-:W2:Y:S02]  /*0170*/  LDCU.64 UR6, c[0x0][0x8b0] ;  /* 0x00011600ff0677ac */ /* 0x000ea40008000a00 */
[----:B--2---:R-:W-:-:S04]  /*0180*/  UISETP.NE.U32.AND UP0, UPT, UR6, URZ, UPT ;  /* 0x000000ff0600728c */ /* 0x004fc8000bf05070 */
[----:B------:R-:W-:-:S09]  /*0190*/  UISETP.NE.AND.EX UP0, UPT, UR7, URZ, UPT, UP0 ;  /* 0x000000ff0700728c */ /* 0x000fd2000bf05300 */
[----:B------:R-:W-:Y:S05]  /*01a0*/  BRA.U UP0, `(.L_x_2) ;  /* 0x0000000100247547 */ /* 0x000fea000b800000 */
[----:B------:R-:W2:Y:S02]  /*01b0*/  LDCU.64 UR6, c[0x0][0x8a8] ;  /* 0x00011500ff0677ac */ /* 0x000ea40008000a00 */
[----:B--2---:R-:W-:-:S04]  /*01c0*/  UISETP.NE.U32.AND UP0, UPT, UR6, URZ, UPT ;  /* 0x000000ff0600728c */ /* 0x004fc8000bf05070 */
[----:B------:R-:W-:-:S09]  /*01d0*/  UISETP.NE.AND.EX UP0, UPT, UR7, URZ, UPT, UP0 ;  /* 0x000000ff0700728c */ /* 0x000fd2000bf05300 */
[----:B------:R-:W-:Y:S05]  /*01e0*/  BRA.U !UP0, `(.L_x_3) ;  /* 0x00000001080c7547 */ /* 0x000fea000b800000 */
[----:B------:R-:W2:Y:S02]  /*01f0*/  LDC.64 R66, c[0x0][0x8a8] ;  /* 0x00022a00ff427b82 */ /* 0x000ea40000000a00 */
[----:B--2---:R2:W5:Y:S01]  /*0200*/  LDG.E R66, desc[UR40][R66.64] ;  /* 0x0000002842427981 */ /* 0x004562000c1e1900 */
[----:B------:R-:W-:Y:S05]  /*0210*/  BRA `(.L_x_2) ;  /* 0x0000000000087947 */ /* 0x000fea0003800000 */
.L_x_3:
[----:B------:R-:W2:Y:S02]  /*0220*/  LDCU UR6, c[0x0][0x8a0] ;  /* 0x00011400ff0677ac */ /* 0x000ea40008000800 */
[----:B--2---:R-:W-:Y:S02]  /*0230*/  MOV R66, UR6 ;  /* 0x0000000600427c02 */ /* 0x004fe40008000f00 */
.L_x_2:
[----:B------:R-:W-:Y:S01]  /*0240*/  IMAD.U32 R0, RZ, RZ, UR8 ;  /* 0x00000008ff007e24 */ /* 0x000fe2000f8e00ff */
[----:B------:R-:W-:Y:S04]  /*0250*/  BSSY.RECONVERGENT B0, `(.L_x_4) ;  /* 0x000000c000007945 */ /* 0x000fe80003800200 */
[C---:B------:R-:W-:Y:S02]  /*0260*/  ISETP.NE.OR P1, PT, R0.reuse, 0x1, !P5 ;  /* 0x000000010000780c */ /* 0x040fe40006f25670 */
[----:B------:R-:W-:-:S11]  /*0270*/  ISETP.NE.OR P0, PT, R0, 0x3, !P5 ;  /* 0x000000030000780c */ /* 0x000fd60006f05670 */
[----:B------:R-:W-:Y:S05]  /*0280*/  @P1 BRA `(.L_x_5) ;  /* 0x0000000000201947 */ /* 0x000fea0003800000 */
[----:B------:R-:W3:Y:S02]  /*0290*/  LDCU.64 UR6, c[0x0][0x348] ;  /* 0x00006900ff0677ac */ /* 0x000ee40008000a00 */
[----:B---3--:R-:W-:Y:S02]  /*02a0*/  UIADD3 UR10, UP1, UPT, UR6, 0x80, URZ ;  /* 0x00000080060a7890 */ /* 0x008fe4000ff3e0ff */
[----:B------:R-:W-:Y:S02]  /*02b0*/  UIADD3 UR6, UP0, UPT, UR6, 0x180, URZ ;  /* 0x0000018006067890 */ /* 0x000fe4000ff1e0ff */
[----:B------:R-:W-:Y:S02]  /*02c0*/  UIADD3.X UR11, UPT, UPT, URZ, UR7, URZ, UP1, !UPT ;  /* 0x00000007ff0b7290 */ /* 0x000fe40008ffe4ff */
[----:B------:R-:W-:-:S07]  /*02d0*/  UIADD3.X UR7, UPT, UPT, URZ, UR7, URZ, UP0, !UPT ;  /* 0x00000007ff077290 */ /* 0x000fce00087fe4ff */
[----:B------:R3:W-:Y:S02]  /*02e0*/  UTMACCTL.PF [UR10] ;  /* 0x000000000a0079b9 */ /* 0x0007e40008040000 */
[----:B------:R3:W-:Y:S02]  /*02f0*/  UTMACCTL.PF [UR6] ;  /* 0x00000000060079b9 */ /* 0x0007e40008040000 */
[----:B---3--:R-:W-:Y:S01]  /*0300*/  NOP ;  /* 0x0000000000007918 */ /* 0x008fe20000000000 */
.L_x_5:
[----:B------:R-:W-:Y:S05]  /*0310*/  BSYNC.RECONVERGENT B0 ;  /* 0x0000000000007941 */ /* 0x000fea0003800200 */
.L_x_4:
[----:B------:R-:W-:Y:S04]  /*0320*/  BSSY.RECONVERGENT B0, `(.L_x_6) ;  /* 0x000000a000007945 */ /* 0x000fe80003800200 */
        /* <DEDUP_REMOVED lines=9> */
.L_x_7:
[----:B------:R-:W-:Y:S05]  /*03c0*/  BSYNC.RECONVERGENT B0 ;  /* 0x0000000000007941 */ /* 0x000fea0003800200 */
.L_x_6:
[----:B------:R-:W3:Y:S01]  /*03d0*/  LDCU.64 UR6, c[0x0][0x888] ;  /* 0x00011100ff0677ac */ /* 0x000ee20008000a00 */
[----:B------:R-:W-:Y:S02]  /*03e0*/  UISETP.EQ.U32.AND UP1, UPT, UR4, URZ, UPT ;  /* 0x000000ff0400728c */ /* 0x000fe4000bf22070 */
[----:B------:R-:W-:Y:S02]  /*03f0*/  UPLOP3.LUT UP2, UPT, UPT, UPT, UPT, 0x80, 0x8 ;  /* 0x000000000008789c */ /* 0x000fe40003f4f070 */
[----:B---3--:R-:W-:-:S04]  /*0400*/  UISETP.NE.U32.AND UP0, UPT, UR6, URZ, UPT ;  /* 0x000000ff0600728c */ /* 0x008fc8000bf05070 */
[----:B------:R-:W-:-:S04]  /*0410*/  UISETP.NE.AND.EX UP0, UPT, UR7, URZ, UPT, UP0 ;  /* 0x000000ff0700728c */ /* 0x000fc8000bf05300 */
[----:B------:R-:W-:-:S04]  /*0420*/  UISETP.EQ.OR.EX UP3, UPT, UR5, URZ, !UP0, UP1 ;  /* 0x000000ff0500728c */ /* 0x000fc8000c762710 */
[----:B------:R-:W-:-:S05]  /*0430*/  UP2UR UR44, UPR, URZ, 0x8 ;  /* 0x00000008ff2c7883 */ /* 0x000fca0008000000 */
[----:B------:R-:W-:Y:S07]  /*0440*/  BRA.U !UP3, `(.L_x_8) ;  /* 0x000000010b207547 */ /* 0x000fee000b800000 */
[----:B------:R-:W-:Y:S01]  /*0450*/  UISETP.NE.U32.AND UP2, UPT, UR4, URZ, UPT ;  /* 0x000000ff0400728c */ /* 0x000fe2000bf45070 */
[----:B-----5:R-:W-:Y:S01]  /*0460*/  FSETP.NEU.AND P0, PT, R69, RZ, PT ;  /* 0x000000ff4500720b */ /* 0x020fe20003f0d000 */
[----:B------:R-:W-:Y:S02]  /*0470*/  USEL UR4, URZ, 0xffffffff, UP0 ;  /* 0xffffffffff047887 */ /* 0x000fe40008000000 */
[----:B------:R-:W-:-:S10]  /*0480*/  UISETP.NE.AND.EX UP2, UPT, UR5, URZ, UPT, UP2 ;  /* 0x000000ff0500728c */ /* 0x000fd4000bf45320 */
[----:B------:R-:W-:Y:S01]  /*0490*/  VOTEU.ANY UP1, P0 ;  /* 0x0000000000ff7886 */ /* 0x000fe20000020100 */
[----:B------:R-:W-:-:S04]  /*04a0*/  @!UP2 USEL UR4, URZ, 0xffffffff, UP1 ;  /* 0xffffffffff04a887 */ /* 0x000fc80008800000 */
[----:B------:R-:W-:-:S04]  /*04b0*/  ULOP3.LUT UR4, UR4, 0x1, URZ, 0xc0, !UPT ;  /* 0x0000000104047892 */ /* 0x000fc8000f8ec0ff */
[----:B------:R-:W-:-:S11]  /*04c0*/  UISETP.NE.U32.AND UP2, UPT, UR4, 0x1, UPT ;  /* 0x000000010400788c */ /* 0x000fd6000bf45070 */
.L_x_8:
[----:B-1----:R-:W1:Y:S01]  /*04d0*/  SHFL.IDX PT, R2, R145, RZ, 0x1f ;  /* 0x00001fff91027589 */ /* 0x002e6200000e0000 */
[----:B------:R-:W-:-:S04]  /*04e0*/  UISETP.NE.AND UP1, UPT, UR8, 0x2, UPT ;  /* 0x000000020800788c */ /* 0x000fc8000bf25270 */
[----:B------:R-:W-:Y:S01]  /*04f0*/  USEL UR6, URZ, 0x1, UP1 ;  /* 0x00000001ff067887 */ /* 0x000fe20008800000 */
[----:B-1----:R-:W-:-:S13]  /*0500*/  ISETP.NE.AND P0, PT, R2, RZ, PT ;  /* 0x000000ff0200720c */ /* 0x002fda0003f05270 */
[----:B------:R-:W-:Y:S05]  /*0510*/  @P0 BRA `(.L_x_9) ;  /* 0x0000000000500947 */ /* 0x000fea0003800000 */
[----:B------:R-:W1:Y:S01]  /*0520*/  S2UR UR5, SR_CgaCtaId ;  /* 0x00000000000579c3 */ /* 0x000e620000008800 */
[----:B------:R-:W-:Y:S01]  /*0530*/  UMOV UR7, 0x400 ;  /* 0x0000040000077882 */ /* 0x000fe20000000000 */
[----:B------:R-:W-:Y:S01]  /*0540*/  UMOV UR4, 0x1 ;  /* 0x0000000100047882 */ /* 0x000fe20000000000 */
[----:B------:R-:W-:Y:S01]  /*0550*/  ELECT P0, URZ, PT ;  /* 0x0000000000ff782f */ /* 0x000fe20003800000 */
[----:B------:R-:W-:-:S04]  /*0560*/  UIADD3 UR10, UPT, UPT, -UR4, 0x100000, URZ ;  /* 0x00100000040a7890 */ /* 0x000fc8000fffe1ff */
[----:B------:R-:W-:Y:S02]  /*0570*/  USHF.L.U32 UR11, UR10, 0xb, URZ ;  /* 0x0000000b0a0b7899 */ /* 0x000fe400080006ff */
[----:B------:R-:W-:Y:S02]  /*0580*/  USHF.L.U32 UR10, UR10, 0x1, URZ ;  /* 0x000000010a0a7899 */ /* 0x000fe400080006ff */
[----:B-1----:R-:W-:Y:S01]  /*0590*/  ULEA UR5, UR5, UR7, 0x18 ;  /* 0x0000000705057291 */ /* 0x002fe2000f8ec0ff */
[----:B------:R-:W1:Y:S11]  /*05a0*/  FENCE.VIEW.ASYNC.S ;  /* 0x00000000000073c6 */ /* 0x000e760000000000 */
[----:B-1----:R1:W3:Y:S01]  /*05b0*/  SYNCS.EXCH.64 URZ, [UR5], UR10 ;  /* 0x0000000a05ff75b2 */ /* 0x0022e20008000100 */
[----:B------:R1:W4:Y:S01]  /*05c0*/  SYNCS.EXCH.64 URZ, [UR5+0x28], UR10 ;  /* 0x0000280a05ff75b2 */ /* 0x0003220008000100 */
[----:B------:R1:W1:Y:S01]  /*05d0*/  SYNCS.EXCH.64 URZ, [UR5+0x8], UR10 ;  /* 0x0000080a05ff75b2 */ /* 0x0002620008000100 */
[----:B------:R1:W1:Y:S01]  /*05e0*/  SYNCS.EXCH.64 URZ, [UR5+0x30], UR10 ;  /* 0x0000300a05ff75b2 */ /* 0x0002620008000100 */
[----:B------:R1:W1:Y:S01]  /*05f0*/  SYNCS.EXCH.64 URZ, [UR5+0x10], UR10 ;  /* 0x0000100a05ff75b2 */ /* 0x0002620008000100 */
[----:B------:R1:W1:Y:S01]  /*0600*/  SYNCS.EXCH.64 URZ, [UR5+0x38], UR10 ;  /* 0x0000380a05ff75b2 */ /* 0x0002620008000100 */
[----:B------:R1:W1:Y:S01]  /*0610*/  SYNCS.EXCH.64 URZ, [UR5+0x18], UR10 ;  /* 0x0000180a05ff75b2 */ /* 0x0002620008000100 */
[----:B------:R1:W1:Y:S01]  /*0620*/  SYNCS.EXCH.64 URZ, [UR5+0x40], UR10 ;  /* 0x0000400a05ff75b2 */ /* 0x0002620008000100 */
[----:B------:R1:W1:Y:S01]  /*0630*/  SYNCS.EXCH.64 URZ, [UR5+0x20], UR10 ;  /* 0x0000200a05ff75b2 */ /* 0x0002620008000100 */
[----:B------:R1:W1:Y:S01]  /*0640*/  SYNCS.EXCH.64 URZ, [UR5+0x48], UR10 ;  /* 0x0000480a05ff75b2 */ /* 0x0002620008000100 */
[----:B------:R-:W-:Y:S01]  /*0650*/  NOP ;  /* 0x0000000000007918 */ /* 0x000fe20000000000 */
.L_x_9:
[----:B------:R-:W2:Y:S01]  /*0660*/  SHFL.IDX PT, R2, R145, RZ, 0x1f ;  /* 0x00001fff91027589 */ /* 0x000ea200000e0000 */
[----:B------:R-:W-:Y:S01]  /*0670*/  NOP ;  /* 0x0000000000007918 */ /* 0x000fe20000000000 */
[----:B--2---:R-:W-:-:S13]  /*0680*/  ISETP.NE.AND P0, PT, R2, 0x1, PT ;  /* 0x000000010200780c */ /* 0x004fda0003f05270 */
[----:B------:R-:W-:Y:S05]  /*0690*/  @P0 BRA `(.L_x_10) ;  /* 0x0000000000400947 */ /* 0x000fea0003800000 */
[----:B------:R-:W2:Y:S01]  /*06a0*/  S2UR UR7, SR_CgaCtaId ;  /* 0x00000000000779c3 */ /* 0x000ea20000008800 */
[----:B------:R-:W-:Y:S01]  /*06b0*/  UMOV UR9, 0x400 ;  /* 0x0000040000097882 */ /* 0x000fe20000000000 */
[----:B-1----:R-:W-:Y:S01]  /*06c0*/  UMOV UR5, 0x20 ;  /* 0x0000002000057882 */ /* 0x002fe20000000000 */
[----:B------:R-:W-:Y:S01]  /*06d0*/  UMOV UR4, 0x80 ;  /* 0x0000008000047882 */ /* 0x000fe20000000000 */
[----:B------:R-:W-:-:S04]  /*06e0*/  UIADD3 UR10, UPT, UPT, -UR5, 0x100000, URZ ;  /* 0x00100000050a7890 */ /* 0x000fc8000fffe1ff */
[----:B------:R-:W-:Y:S02]  /*06f0*/  USHF.L.U32 UR11, UR10, 0xb, URZ ;  /* 0x0000000b0a0b7899 */ /* 0x000fe400080006ff */
[----:B------:R-:W-:Y:S02]  /*0700*/  USHF.L.U32 UR10, UR10, 0x1, URZ ;  /* 0x000000010a0a7899 */ /* 0x000fe400080006ff */
[----:B------:R-:W-:-:S04]  /*0710*/  UIADD3 UR4, UPT, UPT, -UR4, 0x100000, URZ ;  /* 0x0010000004047890 */ /* 0x000fc8000fffe1ff */
[----:B------:R-:W-:Y:S02]  /*0720*/  USHF.L.U32 UR5, UR4, 0xb, URZ ;  /* 0x0000000b04057899 */ /* 0x000fe400080006ff */
[----:B------:R-:W-:Y:S01]  /*0730*/  USHF.L.U32 UR4, UR4, 0x1, URZ ;  /* 0x0000000104047899 */ /* 0x000fe200080006ff */
[----:B------:R-:W-:Y:S01]  /*0740*/  ELECT P0, URZ, PT ;  /* 0x0000000000ff782f */ /* 0x000fe20003800000 */
[----:B--2---:R-:W-:Y:S01]  /*0750*/  ULEA UR7, UR7, UR9, 0x18 ;  /* 0x0000000907077291 */ /* 0x004fe2000f8ec0ff */
[----:B------:R-:W1:Y:S11]  /*0760*/  FENCE.VIEW.ASYNC.S ;  /* 0x00000000000073c6 */ /* 0x000e760000000000 */
[----:B-1----:R2:W1:Y:S01]  /*0770*/  SYNCS.EXCH.64 URZ, [UR7+0x50], UR10 ;  /* 0x0000500a07ff75b2 */ /* 0x0024620008000100 */
[----:B------:R2:W1:Y:S02]  /*0780*/  SYNCS.EXCH.64 URZ, [UR7+0x58], UR4 ;  /* 0x0000580407ff75b2 */ /* 0x0004640008000100 */
[----:B--2---:R-:W-:Y:S01]  /*0790*/  NOP ;  /* 0x0000000000007918 */ /* 0x004fe20000000000 */
.L_x_10:
[----:B------:R-:W2:Y:S01]  /*07a0*/  SHFL.IDX PT, R2, R145, RZ, 0x1f ;  /* 0x00001fff91027589 */ /* 0x000ea200000e0000 */
[----:B------:R-:W-:Y:S01]  /*07b0*/  NOP ;  /* 0x0000000000007918 */ /* 0x000fe20000000000 */
[----:B--2---:R-:W-:-:S13]  /*07c0*/  ISETP.NE.AND P0, PT, R2, 0x3, PT ;  /* 0x000000030200780c */ /* 0x004fda0003f05270 */
[----:B------:R-:W-:Y:S05]  /*07d0*/  @P0 BRA `(.L_x_11) ;  /* 0x0000000000300947 */ /* 0x000fea0003800000 */
[----:B-1----:R-:W1:Y:S01]  /*07e0*/  S2UR UR5, SR_CgaCtaId ;  /* 0x00000000000579c3 */ /* 0x002e620000008800 */
        /* <DEDUP_REMOVED lines=8> */
[----:B-1----:R2:W1:Y:S01]  /*0870*/  SYNCS.EXCH.64 URZ, [UR5+0x60], UR10 ;  /* 0x0000600a05ff75b2 */ /* 0x0024620008000100 */
[----:B------:R2:W1:Y:S02]  /*0880*/  SYNCS.EXCH.64 URZ, [UR5+0x68], UR10 ;  /* 0x0000680a05ff75b2 */ /* 0x0004640008000100 */
[----:B--2---:R-:W-:Y:S01]  /*0890*/  NOP ;  /* 0x0000000000007918 */ /* 0x004fe20000000000 */
.L_x_11:
[----:B------:R-:W2:Y:S01]  /*08a0*/  SHFL.IDX PT, R2, R145, RZ, 0x1f ;  /* 0x00001fff91027589 */ /* 0x000ea200000e0000 */
[----:B------:R-:W-:Y:S01]  /*08b0*/  NOP ;  /* 0x0000000000007918 */ /* 0x000fe20000000000 */
[----:B--2---:R-:W-:-:S13]  /*08c0*/  ISETP.NE.AND P0, PT, R2, 0x4, PT ;  /* 0x000000040200780c */ /* 0x004fda0003f05270 */
[----:B------:R-:W-:Y:S05]  /*08d0*/  @P0 BRA `(.L_x_12) ;  /* 0x00000000004c0947 */ /* 0x000fea0003800000 */
[----:B-1----:R-:W1:Y:S01]  /*08e0*/  S2UR UR5, SR_CgaCtaId ;  /* 0x00000000000579c3 */ /* 0x002e620000008800 */
[----:B------:R-:W-:Y:S01]  /*08f0*/  UMOV UR9, 0x100 ;  /* 0x0000010000097882 */ /* 0x000fe20000000000 */
[----:B------:R-:W-:Y:S01]  /*0900*/  UMOV UR7, 0x400 ;  /* 0x0000040000077882 */ /* 0x000fe20000000000 */
[----:B------:R-:W-:Y:S01]  /*0910*/  USEL UR9, UR9, 0xe0, UP2 ;  /* 0x000000e009097887 */ /* 0x000fe20009000000 */
[----:B------:R-:W-:Y:S01]  /*0920*/  UMOV UR4, 0x1 ;  /* 0x0000000100047882 */ /* 0x000fe20000000000 */
[----:B------:R-:W-:Y:S01]  /*0930*/  ELECT P0, URZ, PT ;  /* 0x0000000000ff782f */ /* 0x000fe20003800000 */
[----:B------:R-:W-:-:S04]  /*0940*/  UIADD3 UR10, UPT, UPT, -UR4, 0x100000, URZ ;  /* 0x00100000040a7890 */ /* 0x000fc8000fffe1ff */
[----:B------:R-:W-:Y:S02]  /*0950*/  USHF.L.U32 UR11, UR10, 0xb, URZ ;  /* 0x0000000b0a0b7899 */ /* 0x000fe400080006ff */
[----:B------:R-:W-:Y:S02]  /*0960*/  USHF.L.U32 UR10, UR10, 0x1, URZ ;  /* 0x000000010a0a7899 */ /* 0x000fe400080006ff */
[----:B------:R-:W-:-:S04]  /*0970*/  UIADD3 UR12, UPT, UPT, -UR9, 0x100000, URZ ;  /* 0x00100000090c7890 */ /* 0x000fc8000fffe1ff */
[----:B------:R-:W-:Y:S02]  /*0980*/  USHF.L.U32 UR13, UR12, 0xb, URZ ;  /* 0x0000000b0c0d7899 */ /* 0x000fe400080006ff */
[----:B------:R-:W-:Y:S02]  /*0990*/  USHF.L.U32 UR12, UR12, 0x1, URZ ;  /* 0x000000010c0c7899 */ /* 0x000fe400080006ff */
[----:B-1----:R-:W-:Y:S01]  /*09a0*/  ULEA UR5, UR5, UR7, 0x18 ;  /* 0x0000000705057291 */ /* 0x002fe2000f8ec0ff */
[----:B------:R-:W1:Y:S11]  /*09b0*/  FENCE.VIEW.ASYNC.S ;  /* 0x00000000000073c6 */ /* 0x000e760000000000 */
[----:B-1----:R2:W1:Y:S01]  /*09c0*/  SYNCS.EXCH.64 URZ, [UR5+0x70], UR10 ;  /* 0x0000700a05ff75b2 */ /* 0x0024620008000100 */
[----:B------:R2:W1:Y:S01]  /*09d0*/  SYNCS.EXCH.64 URZ, [UR5+0x80], UR12 ;  /* 0x0000800c05ff75b2 */ /* 0x0004620008000100 */
[----:B------:R2:W1:Y:S01]  /*09e0*/  SYNCS.EXCH.64 URZ, [UR5+0x78], UR10 ;  /* 0x0000780a05ff75b2 */ /* 0x0004620008000100 */
[----:B------:R2:W1:Y:S02]  /*09f0*/  SYNCS.EXCH.64 URZ, [UR5+0x88], UR12 ;  /* 0x0000880c05ff75b2 */ /* 0x0004640008000100 */
[----:B--2---:R-:W-:Y:S01]  /*0a00*/  NOP ;  /* 0x0000000000007918 */ /* 0x004fe20000000000 */
.L_x_12:
        /* <DEDUP_REMOVED lines=18> */
[----:B------:R2:W1:Y:S01]  /*0b30*/  SYNCS.EXCH.64 URZ, [UR7+0xb0], UR4 ;  /* 0x0000b00407ff75b2 */ /* 0x0004620008000100 */
[----:B------:R2:W1:Y:S01]  /*0b40*/  SYNCS.EXCH.64 URZ, [UR7+0x98], UR10 ;  /* 0x0000980a07ff75b2 */ /* 0x0004620008000100 */
[----:B------:R2:W1:Y:S01]  /*0b50*/  SYNCS.EXCH.64 URZ, [UR7+0xb8], UR4 ;  /* 0x0000b80407ff75b2 */ /* 0x0004620008000100 */
[----:B------:R2:W1:Y:S01]  /*0b60*/  SYNCS.EXCH.64 URZ, [UR7+0xa0], UR10 ;  /* 0x0000a00a07ff75b2 */ /* 0x0004620008000100 */
[----:B------:R2:W1:Y:S01]  /*0b70*/  SYNCS.EXCH.64 URZ, [UR7+0xc0], UR4 ;  /* 0x0000c00407ff75b2 */ /* 0x0004620008000100 */
[----:B------:R2:W1:Y:S01]  /*0b80*/  SYNCS.EXCH.64 URZ, [UR7+0xa8], UR10 ;  /* 0x0000a80a07ff75b2 */ /* 0x0004620008000100 */
[----:B------:R2:W1:Y:S02]  /*0b90*/  SYNCS.EXCH.64 URZ, [UR7+0xc8], UR4 ;  /* 0x0000c80407ff75b2 */ /* 0x0004640008000100 */
[----:B--2---:R-:W-:Y:S01]  /*0ba0*/  NOP ;  /* 0x0000000000007918 */ /* 0x004fe20000000000 */
.L_x_13:
        /* <DEDUP_REMOVED lines=18> */
.L_x_14:
[----:B-1----:R-:W1:Y:S01]  /*0cd0*/  S2UR UR5, SR_CTAID.X ;  /* 0x00000000000579c3 */ /* 0x002e620000002500 */
[----:B------:R-:W-:-:S05]  /*0ce0*/  CS2R.32 R135, SR_CgaSize ;  /* 0x0000000000877805 */ /* 0x000fca0000008a00 */
[----:B------:R-:W-:-:S05]  /*0cf0*/  IMAD R135, R135, -0xa0, RZ ;  /* 0xffffff6087877824 */ /* 0x000fca00078e02ff */
[----:B------:R-:W-:-:S14]  /*0d00*/  R2UR UR9, R135 ;  /* 0x00000000870972ca */ /* 0x000fdc00000e0000 */
[----:B------:R-:W2:Y:S01]  /*0d10*/  LDCU UR9, c[0x0][UR9+0x2b0] ;  /* 0x00005600090977ac */ /* 0x000ea20008000800 */
[----:B------:R-:W-:Y:S01]  /*0d20*/  NOP ;  /* 0x0000000000007918 */ /* 0x000fe20000000000 */
[----:B------:R-:W-:-:S05]  /*0d30*/  CS2R.32 R135, SR_CgaSize ;  /* 0x0000000000877805 */ /* 0x000fca0000008a00 */
[----:B------:R-:W-:-:S05]  /*0d40*/  IMAD R135, R135, -0xa0, RZ ;  /* 0xffffff6087877824 */ /* 0x000fca00078e02ff */
[----:B------:R-:W-:-:S14]  /*0d50*/  R2UR UR7, R135 ;  /* 0x00000000870772ca */ /* 0x000fdc00000e0000 */
[----:B------:R-:W3:Y:S01]  /*0d60*/  LDCU UR7, c[0x0][UR7+0x2b4] ;  /* 0x00005680070777ac */ /* 0x000ee20008000800 */
[----:B------:R-:W4:Y:S08]  /*0d70*/  S2UR UR4, SR_CTAID.Y ;  /* 0x00000000000479c3 */ /* 0x000f300000002600 */
[----:B------:R-:W3:Y:S01]  /*0d80*/  LDC R9, c[0x0][0xb24] ;  /* 0x0002c900ff097b82 */ /* 0x000ee20000000800 */
[----:B-1----:R-:W-:-:S02]  /*0d90*/  I2FP.F32.U32 R5, UR5 ;  /* 0x0000000500057c45 */ /* 0x002fc40008201000 */
[----:B------:R-:W-:-:S05]  /*0da0*/  CS2R.32 R3, SR_CgaSize ;  /* 0x0000000000037805 */ /* 0x000fca0000008a00 */
[----:B------:R-:W-:-:S06]  /*0db0*/  IMAD R3, R3, -0xa0, RZ ;  /* 0xffffff6003037824 */ /* 0x000fcc00078e02ff */
[----:B------:R-:W1:Y:S01]  /*0dc0*/  LDC R3, c[0x0][R3+0x2a0] ;  /* 0x0000a80003037b82 */ /* 0x000e620000000800 */
[----:B------:R-:W-:Y:S01]  /*0dd0*/  MOV R135, UR5 ;  /* 0x0000000500877c02 */ /* 0x000fe20008000f00 */
[----:B--2---:R-:W-:Y:S01]  /*0de0*/  FMUL R5, R5, UR9 ;  /* 0x0000000905057c20 */ /* 0x004fe20008400000 */
[----:B----4-:R-:W-:Y:S02]  /*0df0*/  I2FP.F32.U32 R4, UR4 ;  /* 0x0000000400047c45 */ /* 0x010fe40008201000 */
[----:B------:R-:W-:-:S05]  /*0e00*/  CS2R.32 R2, SR_CgaSize ;  /* 0x0000000000027805 */ /* 0x000fca0000008a00 */
[----:B------:R-:W-:-:S06]  /*0e10*/  IMAD R2, R2, -0xa0, RZ ;  /* 0xffffff6002027824 */ /* 0x000fcc00078e02ff */
[----:B------:R-:W2:Y:S01]  /*0e20*/  LDC R2, c[0x0][R2+0x2a4] ;  /* 0x0000a90002027b82 */ /* 0x000ea20000000800 */
[----:B------:R-:W4:Y:S01]  /*0e30*/  F2I.U32.TRUNC.NTZ R132, R5 ;  /* 0x0000000500847305 */ /* 0x000f22000020f000 */
[----:B------:R-:W-:Y:S01]  /*0e40*/  MOV R133, UR4 ;  /* 0x0000000400857c02 */ /* 0x000fe20008000f00 */
[----:B---3--:R-:W-:-:S05]  /*0e50*/  FMUL R4, R4, UR7 ;  /* 0x0000000704047c20 */ /* 0x008fca0008400000 */
[----:B------:R-:W-:Y:S01]  /*0e60*/  BAR.SYNC.DEFER_BLOCKING 0x0 ;  /* 0x0000000000007b1d */ /* 0x000fe20000010000 */
[----:B------:R-:W-:-:S05]  /*0e70*/  ISETP.GE.AND P0, PT, R9, 0x1, PT ;  /* 0x000000010900780c */ /* 0x000fca0003f06270 */
[----:B------:R-:W3:Y:S02]  /*0e80*/  F2I.U32.TRUNC.NTZ R117, R4 ;  /* 0x0000000400757305 */ /* 0x000ee4000020f000 */
[----:B------:R-:W2:Y:S01]  /*0e90*/  S2UR UR36, SR_CTAID.Z ;  /* 0x00000000002479c3 */ /* 0x000ea20000002700 */
[----:B----4-:R-:W-:-:S05]  /*0ea0*/  IADD3 R132, PT, PT, -R132, RZ, RZ ;  /* 0x000000ff84847210 */ /* 0x010fca0007ffe1ff */
[----:B-1----:R-:W-:Y:S01]  /*0eb0*/  IMAD R132, R3, R132, UR5 ;  /* 0x0000000503847e24 */ /* 0x002fe2000f8e0284 */
[----:B---3--:R-:W-:-:S05]  /*0ec0*/  IADD3 R117, PT, PT, -R117, RZ, RZ ;  /* 0x000000ff75757210 */ /* 0x008fca0007ffe1ff */
[----:B--2---:R-:W-:Y:S01]  /*0ed0*/  IMAD R117, R2, R117, UR4 ;  /* 0x0000000402757e24 */ /* 0x004fe2000f8e0275 */
[----:B------:R-:W-:Y:S06]  /*0ee0*/  @!P0 BRA `(.L_x_15) ;  /* 0x0000000000b88947 */ /* 0x000fec0003800000 */
[----:B------:R-:W1:Y:S01]  /*0ef0*/  LDC.64 R4, c[0x0][0xb18] ;  /* 0x0002c600ff047b82 */ /* 0x000e620000000a00 */
[----:B------:R-:W-:-:S07]  /*0f00*/  ISETP.NE.AND P0, PT, R9, 0x1, PT ;  /* 0x000000010900780c */ /* 0x000fce0003f05270 */
[----:B------:R-:W2:Y:S08]  /*0f10*/  LDC R10, c[0x0][0xb0c] ;  /* 0x0002c300ff0a7b82 */ /* 0x000eb00000000800 */
[----:B------:R-:W3:Y:S08]  /*0f20*/  LDC R11, c[0x0][0x370] ;  /* 0x0000dc00ff0b7b82 */ /* 0x000ef00000000800 */
[----:B------:R-:W4:Y:S01]  /*0f30*/  LDC R12, c[0x0][0x374] ;  /* 0x0000dd00ff0c7b82 */ /* 0x000f220000000800 */
[----:B-1----:R-:W-:-:S07]  /*0f40*/  ISETP.NE.AND P1, PT, R4, 0x1, PT ;  /* 0x000000010400780c */ /* 0x002fce0003f25270 */
[----:B------:R-:W3:Y:S01]  /*0f50*/  LDC.64 R6, c[0x0][0xb10] ;  /* 0x0002c400ff067b82 */ /* 0x000ee20000000a00 */
[----:B--2---:R-:W-:-:S07]  /*0f60*/  ISETP.NE.AND P2, PT, R10, 0x1, PT ;  /* 0x000000010a00780c */ /* 0x004fce0003f45270 */
[----:B------:R-:W1:Y:S08]  /*0f70*/  LDC R8, c[0x0][0xb20] ;  /* 0x0002c800ff087b82 */ /* 0x000e700000000800 */
[----:B------:R-:W2:Y:S01]  /*0f80*/  LDC.64 R2, c[0x0][0xb28] ;  /* 0x0002ca00ff027b82 */ /* 0x000ea20000000a00 */
[----:B----4-:R-:W-:-:S04]  /*0f90*/  IMAD.HI.U32 R13, R12, R5, RZ ;  /* 0x000000050c0d7227 */ /* 0x010fc800078e00ff */
[----:B------:R-:W-:-:S04]  /*0fa0*/  IMAD.HI.U32 R5, R133, R5, RZ ;  /* 0x0000000585057227 */ /* 0x000fc800078e00ff */
[----:B---3--:R-:W-:-:S04]  /*0fb0*/  IMAD.HI.U32 R14, R11, R6, RZ ;  /* 0x000000060b0e7227 */ /* 0x008fc800078e00ff */
[----:B------:R-:W-:Y:S01]  /*0fc0*/  IMAD.HI.U32 R16, R135, R6, RZ ;  /* 0x0000000687107227 */ /* 0x000fe200078e00ff */
[-C--:B------:R-:W-:Y:S02]  /*0fd0*/  @P2 SHF.R.U32.HI R11, RZ, R7.reuse, R14 ;  /* 0x00000007ff0b2219 */ /* 0x080fe4000001160e */
[-C--:B-1----:R-:W-:Y:S02]  /*0fe0*/  @P1 SHF.R.U32.HI R12, RZ, R8.reuse, R13 ;  /* 0x00000008ff0c1219 */ /* 0x082fe4000001160d */
[----:B------:R-:W-:Y:S02]  /*0ff0*/  SHF.R.U32.HI R8, RZ, R8, R5 ;  /* 0x00000008ff087219 */ /* 0x000fe40000011605 */
[----:B------:R-:W-:Y:S02]  /*1000*/  SHF.R.U32.HI R16, RZ, R7, R16 ;  /* 0x00000007ff107219 */ /* 0x000fe40000011610 */
[----:B------:R-:W-:Y:S01]  /*1010*/  SEL R5, R133, R8, !P1 ;  /* 0x0000000885057207 */ /* 0x000fe20004800000 */
[----:B--2---:R-:W-:Y:S01]  /*1020*/  IMAD.HI.U32 R14, R12, R2, RZ ;  /* 0x000000020c0e7227 */ /* 0x004fe200078e00ff */
[----:B------:R-:W-:-:S03]  /*1030*/  SEL R7, R135, R16, !P2 ;  /* 0x0000001087077207 */ /* 0x000fc60005000000 */
[----:B------:R-:W-:Y:S01]  /*1040*/  IMAD.HI.U32 R6, R11, R2, RZ ;  /* 0x000000020b067227 */ /* 0x000fe200078e00ff */
[----:B------:R-:W-:-:S04]  /*1050*/  @P0 SHF.R.U32.HI R12, RZ, R3, R14 ;  /* 0x00000003ff0c0219 */ /* 0x000fc8000001160e */
[----:B------:R-:W-:Y:S01]  /*1060*/  @P0 SHF.R.U32.HI R11, RZ, R3, R6 ;  /* 0x00000003ff0b0219 */ /* 0x000fe20000011606 */
[----:B------:R-:W-:-:S04]  /*1070*/  IMAD R12, R12, R9, RZ ;  /* 0x000000090c0c7224 */ /* 0x000fc800078e02ff */
[----:B------:R-:W-:Y:S01]  /*1080*/  IMAD R6, R11, R9, RZ ;  /* 0x000000090b067224 */ /* 0x000fe200078e02ff */
[----:B------:R-:W-:-:S04]  /*1090*/  ISETP.GE.AND P1, PT, R5, R12, PT ;  /* 0x0000000c0500720c */ /* 0x000fc80003f26270 */
[----:B------:R-:W-:Y:S01]  /*10a0*/  ISETP.GE.OR P1, PT, R7, R6, P1 ;  /* 0x000000060700720c */ /* 0x000fe20000f26670 */
[----:B------:R-:W-:-:S05]  /*10b0*/  IMAD.HI.U32 R6, R5, R2, RZ ;  /* 0x0000000205067227 */ /* 0x000fca00078e00ff */
[----:B------:R-:W-:-:S04]  /*10c0*/  SHF.R.U32.HI R6, RZ, R3, R6 ;  /* 0x00000003ff067219 */ /* 0x000fc80000011606 */
[----:B------:R-:W-:-:S03]  /*10d0*/  SEL R6, R5, R6, !P0 ;  /* 0x0000000605067207 */ /* 0x000fc60004000000 */
[----:B------:R-:W-:Y:S01]  /*10e0*/  @!P1 IMAD.HI.U32 R8, R7, R2, RZ ;  /* 0x0000000207089227 */ /* 0x000fe200078e00ff */
[----:B------:R-:W-:-:S04]  /*10f0*/  IADD3 R2, PT, PT, -R6, RZ, RZ ;  /* 0x000000ff06027210 */ /* 0x000fc80007ffe1ff */
[----:B------:R-:W-:Y:S01]  /*1100*/  @!P1 SHF.R.U32.HI R8, RZ, R3, R8 ;  /* 0x00000003ff089219 */ /* 0x000fe20000011608 */
[----:B------:R-:W-:-:S03]  /*1110*/  IMAD R2, R9, R2, R5 ;  /* 0x0000000209027224 */ /* 0x000fc600078e0205 */
[----:B------:R-:W-:Y:S02]  /*1120*/  @!P1 SEL R3, R7, R8, !P0 ;  /* 0x0000000807039207 */ /* 0x000fe40004000000 */
[----:B------:R-:W-:-:S03]  /*1130*/  IADD3 R8, PT, PT, -R5, RZ, RZ ;  /* 0x000000ff05087210 */ /* 0x000fc60007ffe1ff */
[--C-:B------:R-:W-:Y:S02]  /*1140*/  @!P1 IMAD.IADD R6, R6, 0x1, -R3.reuse ;  /* 0x0000000106069824 */ /* 0x100fe400078e0a03 */
[----:B------:R-:W-:Y:S01]  /*1150*/  @!P1 IMAD R3, R2, R11, R3 ;  /* 0x0000000b02039224 */ /* 0x000fe200078e0203 */
[----:B------:R-:W-:Y:S01]  /*1160*/  IADD3 R2, PT, PT, -R7, RZ, RZ ;  /* 0x000000ff07027210 */ /* 0x000fe20007ffe1ff */
[----:B------:R-:W-:Y:S02]  /*1170*/  @!P1 IMAD R5, R6, R9, R7 ;  /* 0x0000000906059224 */ /* 0x000fe400078e0207 */
[----:B------:R-:W-:Y:S02]  /*1180*/  IMAD R8, R4, R8, R133 ;  /* 0x0000000804087224 */ /* 0x000fe400078e0285 */
[----:B------:R-:W-:Y:S02]  /*1190*/  @!P1 IMAD.MOV.U32 R7, RZ, RZ, R3 ;  /* 0x000000ffff079224 */ /* 0x000fe400078e0003 */
[----:B------:R-:W-:-:S02]  /*11a0*/  IMAD R2, R10, R2, R135 ;  /* 0x000000020a027224 */ /* 0x000fc400078e0287 */
[----:B------:R-:W-:Y:S02]  /*11b0*/  IMAD R133, R5, R4, R8 ;  /* 0x0000000405857224 */ /* 0x000fe400078e0208 */
[----:B------:R-:W-:Y:S02]  /*11c0*/  IMAD R135, R7, R10, R2 ;  /* 0x0000000a07877224 */ /* 0x000fe400078e0202 */
.L_x_15:
[----:B------:R-:W1:Y:S01]  /*11d0*/  LDCU UR4, c[0x0][0xb30] ;  /* 0x00016600ff0477ac */ /* 0x000e620008000800 */
[----:B------:R-:W2:Y:S08]  /*11e0*/  S2UR UR37, SR_CgaCtaId ;  /* 0x00000000002579c3 */ /* 0x000eb00000008800 */
[----:B------:R-:W3:Y:S01]  /*11f0*/  LDC R60, c[0x0][0xb24] ;  /* 0x0002c900ff3c7b82 */ /* 0x000ee20000000800 */
[----:B-1----:R-:W-:-:S09]  /*1200*/  UISETP.NE.AND UP1, UPT, UR4, 0x1, UPT ;  /* 0x000000010400788c */ /* 0x002fd2000bf25270 */
[----:B--2---:R-:W-:Y:S05]  /*1210*/  BRA.U UP1, `(.L_x_16) ;  /* 0x0000000101407547 */ /* 0x004fea000b800000 */
[----:B------:R-:W1:Y:S08]  /*1220*/  LDC.64 R4, c[0x0][0xb10] ;  /* 0x0002c400ff047b82 */ /* 0x000e700000000a00 */
[----:B------:R-:W2:Y:S08]  /*1230*/  LDC.64 R2, c[0x0][0xb18] ;  /* 0x0002c600ff027b82 */ /* 0x000eb00000000a00 */
[----:B------:R-:W4:Y:S08]  /*1240*/  LDC R6, c[0x0][0xb20] ;  /* 0x0002c800ff067b82 */ /* 0x000f300000000800 */
[----:B------:R-:W3:Y:S01]  /*1250*/  LDC R8, c[0x0][0xb0c] ;  /* 0x0002c300ff087b82 */ /* 0x000ee20000000800 */
[----:B-1----:R-:W-:-:S05]  /*1260*/  IMAD.HI.U32 R4, R135, R4, RZ ;  /* 0x0000000487047227 */ /* 0x002fca00078e00ff */
[----:B------:R-:W-:Y:S01]  /*1270*/  SHF.R.U32.HI R4, RZ, R5, R4 ;  /* 0x00000005ff047219 */ /* 0x000fe20000011604 */
[----:B--2---:R-:W-:Y:S01]  /*1280*/  IMAD.HI.U32 R3, R133, R3, RZ ;  /* 0x0000000385037227 */ /* 0x004fe200078e00ff */
[----:B------:R-:W-:-:S04]  /*1290*/  ISETP.NE.AND P0, PT, R2, 0x1, PT ;  /* 0x000000010200780c */ /* 0x000fc80003f05270 */
[----:B----4-:R-:W-:-:S04]  /*12a0*/  SHF.R.U32.HI R6, RZ, R6, R3 ;  /* 0x00000006ff067219 */ /* 0x010fc80000011603 */
[----:B------:R-:W-:Y:S02]  /*12b0*/  SEL R3, R133, R6, !P0 ;  /* 0x0000000685037207 */ /* 0x000fe40004000000 */
[----:B---3--:R-:W-:-:S04]  /*12c0*/  ISETP.NE.AND P1, PT, R8, 0x1, PT ;  /* 0x000000010800780c */ /* 0x008fc80003f25270 */
[----:B------:R-:W-:-:S05]  /*12d0*/  SEL R4, R135, R4, !P1 ;  /* 0x0000000487047207 */ /* 0x000fca0004800000 */
[----:B------:R-:W-:Y:S02]  /*12e0*/  IMAD.IADD R5, R3, 0x1, -R4 ;  /* 0x0000000103057824 */ /* 0x000fe400078e0a04 */
[----:B------:R-:W-:Y:S02]  /*12f0*/  IMAD.IADD R3, R4, 0x1, -R3 ;  /* 0x0000000104037824 */ /* 0x000fe400078e0a03 */
[----:B------:R-:W-:Y:S02]  /*1300*/  IMAD R135, R5, R8, R135 ;  /* 0x0000000805877224 */ /* 0x000fe400078e0287 */
[----:B------:R-:W-:-:S07]  /*1310*/  IMAD R133, R3, R2, R133 ;  /* 0x0000000203857224 */ /* 0x000fce00078e0285 */
.L_x_16:
[----:B------:R-:W-:Y:S01]  /*1320*/  BAR.SYNC.DEFER_BLOCKING 0x0 ;  /* 0x0000000000007b1d */ /* 0x000fe20000010000 */
[----:B------:R-:W-:Y:S01]  /*1330*/  UISETP.NE.AND UP1, UPT, UR8, 0x2, UPT ;  /* 0x000000020800788c */ /* 0x000fe2000bf25270 */
[----:B------:R-:W-:Y:S02]  /*1340*/  ISETP.NE.OR P5, PT, R0, 0x2, !P5 ;  /* 0x000000020000780c */ /* 0x000fe40006fa5670 */
[----:B------:R-:W-:-:S06]  /*1350*/  LOP3.LUT R2, R143, 0x1f, RZ, 0xc0, !PT ;  /* 0x0000001f8f027812 */ /* 0x000fcc00078ec0ff */
[----:B------:R-:W-:Y:S05]  /*1360*/  BRA.U UP1, `(.L_x_17) ;  /* 0x0000001101d87547 */ /* 0x000fea000b800000 */
[----:B------:R-:W1:Y:S01]  /*1370*/  LDCU UR15, c[0x0][0x38c] ;  /* 0x00007180ff0f77ac */ /* 0x000e620008000800 */
[----:B------:R-:W2:Y:S01]  /*1380*/  LDC R9, c[0x0][0x370] ;  /* 0x0000dc00ff097b82 */ /* 0x000ea20000000800 */
[----:B------:R-:W-:Y:S01]  /*1390*/  PLOP3.LUT P1, PT, PT, PT, UP2, 0x80, 0x8 ;  /* 0x000000000008781c */ /* 0x000fe20003f2f028 */
[----:B------:R-:W-:Y:S01]  /*13a0*/  IMAD.MOV.U32 R15, RZ, RZ, 0x1 ;  /* 0x00000001ff0f7424 */ /* 0x000fe200078e00ff */
[----:B------:R-:W-:Y:S01]  /*13b0*/  ISETP.EQ.OR P4, PT, R2, RZ, P5 ;  /* 0x000000ff0200720c */ /* 0x000fe20002f82670 */
[----:B------:R-:W-:Y:S01]  /*13c0*/  IMAD.MOV.U32 R14, RZ, RZ, RZ ;  /* 0x000000ffff0e7224 */ /* 0x000fe200078e00ff */
[----:B------:R-:W-:Y:S02]  /*13d0*/  PLOP3.LUT P1, PT, P1, PT, PT, 0x8, 0x80 ;  /* 0x000000000080781c */ /* 0x000fe40000f2e170 */
[----:B------:R-:W-:Y:S01]  /*13e0*/  CS2R R12, SRZ ;  /* 0x00000000000c7805 */ /* 0x000fe2000001ff00 */
[----:B------:R-:W-:Y:S01]  /*13f0*/  IMAD.MOV.U32 R10, RZ, RZ, 0x1 ;  /* 0x00000001ff0a7424 */ /* 0x000fe200078e00ff */
[----:B------:R-:W4:Y:S01]  /*1400*/  LDC R0, c[0x0][0x374] ;  /* 0x0000dd00ff007b82 */ /* 0x000f220000000800 */
[----:B------:R-:W2:Y:S01]  /*1410*/  LDCU.64 UR30, c[0x0][0x348] ;  /* 0x00006900ff1e77ac */ /* 0x000ea20008000a00 */
[----:B------:R-:W-:Y:S01]  /*1420*/  UMOV UR13, URZ ;  /* 0x000000ff000d7c82 */ /* 0x000fe20008000000 */
[----:B-1----:R-:W-:-:S04]  /*1430*/  UIADD3 UR5, UPT, UPT, UR15, 0xff, URZ ;  /* 0x000000ff0f057890 */ /* 0x002fc8000fffe0ff */
[----:B------:R-:W-:-:S04]  /*1440*/  USHF.R.S32.HI UR4, URZ, 0x1f, UR5 ;  /* 0x0000001fff047899 */ /* 0x000fc80008011405 */
[----:B------:R-:W-:-:S04]  /*1450*/  ULEA.HI UR4, UR4, UR5, URZ, 0x8 ;  /* 0x0000000504047291 */ /* 0x000fc8000f8f40ff */
[----:B------:R-:W-:Y:S02]  /*1460*/  USHF.R.S32.HI UR22, URZ, 0x8, UR4 ;  /* 0x00000008ff167899 */ /* 0x000fe40008011404 */
[----:B------:R-:W-:Y:S02]  /*1470*/  UIADD3 UR4, UPT, UPT, UR15, -0x1, URZ ;  /* 0xffffffff0f047890 */ /* 0x000fe4000fffe0ff */
[----:B------:R-:W-:Y:S02]  /*1480*/  UISETP.LT.U32.AND UP0, UPT, UR22, 0x5, UPT ;  /* 0x000000051600788c */ /* 0x000fe4000bf01070 */
[----:B------:R-:W-:Y:S02]  /*1490*/  UISETP.GE.U32.AND UP1, UPT, UR4, -0x1ff, UPT ;  /* 0xfffffe010400788c */ /* 0x000fe4000bf26070 */
[----:B------:R-:W-:Y:S02]  /*14a0*/  USEL UR21, UR22, 0x5, UP0 ;  /* 0x0000000516157887 */ /* 0x000fe40008000000 */
[----:B------:R-:W-:-:S02]  /*14b0*/  UIADD3 UR15, UPT, UPT, UR15, 0x1fe, URZ ;  /* 0x000001fe0f0f7890 */ /* 0x000fc4000fffe0ff */
[----:B------:R-:W-:Y:S02]  /*14c0*/  UIADD3 UR7, UPT, UPT, UR21, -0x1, URZ ;  /* 0xffffffff15077890 */ /* 0x000fe4000fffe0ff */
[----:B------:R-:W-:-:S03]  /*14d0*/  UIADD3 UR14, UPT, UPT, UR22, -UR21, URZ ;  /* 0x80000015160e7290 */ /* 0x000fc6000fffe0ff */
[----:B------:R-:W-:-:S04]  /*14e0*/  @UP1 UIADD3 UR7, UPT, UPT, UR21, URZ, URZ ;  /* 0x000000ff15071290 */ /* 0x000fc8000fffe0ff */
[----:B--2---:R-:W-:-:S12]  /*14f0*/  UIADD3 UR7, UPT, UPT, UR7, 0x1, URZ ;  /* 0x0000000107077890 */ /* 0x004fd8000fffe0ff */
.L_x_35:
[----:B------:R-:W-:Y:S01]  /*1500*/  UISETP.NE.AND UP0, UPT, UR37, URZ, UPT ;  /* 0x000000ff2500728c */ /* 0x000fe2000bf05270 */
[----:B------:R-:W1:Y:S08]  /*1510*/  S2UR UR37, SR_CgaCtaId ;  /* 0x00000000002579c3 */ /* 0x000e700000008800 */
[----:B------:R-:W-:Y:S05]  /*1520*/  BRA.U UP0, `(.L_x_18) ;  /* 0x0000000100347547 */ /* 0x000fea000b800000 */
[----:B------:R-:W2:Y:S01]  /*1530*/  S2R R2, SR_CgaCtaId ;  /* 0x0000000000027919 */ /* 0x000ea20000008800 */
[----:B------:R-:W-:-:S04]  /*1540*/  MOV R3, 0x400 ;  /* 0x0000040000037802 */ /* 0x000fc80000000f00 */
[----:B--2---:R-:W-:Y:S02]  /*1550*/  LEA R3, R2, R3, 0x18 ;  /* 0x0000000302037211 */ /* 0x004fe400078ec0ff */
[----:B------:R-:W-:-:S03]  /*1560*/  SHF.L.U32 R2, R10, 0x1f, RZ ;  /* 0x0000001f0a027819 */ /* 0x000fc600000006ff */
[----:B------:R-:W-:-:S04]  /*1570*/  IMAD R3, R12, 0x8, R3 ;  /* 0x000000080c037824 */ /* 0x000fc800078e0203 */
[----:B------:R-:W2:Y:S02]  /*1580*/  SYNCS.PHASECHK.TRANS64.TRYWAIT P0, [R3+URZ+0xe0], R2 ;  /* 0x0000e002030075a7 */ /* 0x000ea400080011ff */
[----:B--2---:R-:W-:Y:S05]  /*1590*/  @!P0 BRA `(.L_x_19) ;  /* 0x0000005800088947 */ /* 0x004fea0003800000 */
.L_x_98:
[----:B------:R-:W-:Y:S01]  /*15a0*/  VIADD R12, R12, 0x1 ;  /* 0x000000010c0c7836 */ /* 0x000fe20000000000 */
[----:B------:R2:W-:Y:S04]  /*15b0*/  SYNCS.ARRIVE.TRANS64.A1T0 RZ, [R3+URZ+0xd0], RZ ;  /* 0x0000d0ff03ff79a7 */ /* 0x0005e800081000ff */
[----:B------:R-:W-:-:S04]  /*15c0*/  ISETP.NE.AND P0, PT, R12, 0x2, PT ;  /* 0x000000020c00780c */ /* 0x000fc80003f05270 */
[----:B------:R-:W-:Y:S02]  /*15d0*/  SEL R12, R12, RZ, P0 ;  /* 0x000000ff0c0c7207 */ /* 0x000fe40000000000 */
[----:B--2---:R-:W-:-:S04]  /*15e0*/  SEL R3, RZ, 0x1, P0 ;  /* 0x00000001ff037807 */ /* 0x004fc80000000000 */
[----:B------:R-:W-:-:S07]  /*15f0*/  LOP3.LUT R10, R10, R3, RZ, 0x3c, !PT ;  /* 0x000000030a0a7212 */ /* 0x000fce00078e3cff */
.L_x_18:
[----:B------:R-:W-:Y:S01]  /*1600*/  UMOV UR4, 0x400 ;  /* 0x0000040000047882 */ /* 0x000fe20000000000 */
[----:B------:R-:W-:Y:S01]  /*1610*/  SHF.L.U32 R2, R15, 0x1f, RZ ;  /* 0x0000001f0f027819 */ /* 0x000fe200000006ff */
[----:B-1----:R-:W-:Y:S01]  /*1620*/  ULEA UR4, UR37, UR4, 0x18 ;  /* 0x0000000425047291 */ /* 0x002fe2000f8ec0ff */
[----:B------:R-:W-:Y:S01]  /*1630*/  R2UR UR35, R135 ;  /* 0x00000000872372ca */ /* 0x000fe200000e0000 */
[----:B------:R-:W-:Y:S01]  /*1640*/  UISETP.GE.U32.AND UP0, UPT, UR15, 0x1ff, UPT ;  /* 0x000001ff0f00788c */ /* 0x000fe2000bf06070 */
[----:B------:R-:W-:Y:S01]  /*1650*/  R2UR UR19, R133 ;  /* 0x00000000851372ca */ /* 0x000fe200000e0000 */
[----:B------:R-:W-:Y:S01]  /*1660*/  ULEA UR5, UR13, UR4, 0x3 ;  /* 0x000000040d057291 */ /* 0x000fe2000f8e18ff */
[----:B------:R-:W-:-:S08]  /*1670*/  UMOV UR23, URZ ;  /* 0x000000ff00177c82 */ /* 0x000fd00008000000 */
[----:B------:R1:W2:Y:S01]  /*1680*/  SYNCS.PHASECHK.TRANS64.TRYWAIT P0, [UR5+0x28], R2 ;  /* 0x00002802ff0075a7 */ /* 0x0002a20008001105 */
[----:B------:R-:W-:Y:S02]  /*1690*/  USHF.L.U32 UR35, UR35, 0x6, URZ ;  /* 0x0000000623237899 */ /* 0x000fe400080006ff */
[----:B------:R-:W-:Y:S01]  /*16a0*/  UIMAD UR19, UR19, 0x60, URZ ;  /* 0x00000060131378a4 */ /* 0x000fe2000f8e02ff */
[----:B------:R-:W-:Y:S11]  /*16b0*/  BRA.U !UP0, `(.L_x_20) ;  /* 0x0000000108d87547 */ /* 0x000ff6000b800000 */
[----:B------:R-:W-:Y:S01]  /*16c0*/  UMOV UR29, URZ ;  /* 0x000000ff001d7c82 */ /* 0x000fe20008000000 */
[----:B------:R-:W-:-:S05]  /*16d0*/  UMOV UR6, UR13 ;  /* 0x0000000d00067c82 */ /* 0x000fca0008000000 */
.L_x_25:
[----:B--2---:R-:W-:Y:S01]  /*16e0*/  @!P5 MOV R3, 0xa000 ;  /* 0x0000a0000003d802 */ /* 0x004fe20000000f00 */
[----:B-1----:R-:W-:Y:S01]  /*16f0*/  ULEA UR33, UR6, UR4, 0x3 ;  /* 0x0000000406217291 */ /* 0x002fe2000f8e18ff */
[----:B--2---:R-:W-:Y:S11]  /*1700*/  @P0 BRA `(.L_x_21) ;  /* 0x00000000000c0947 */ /* 0x004ff60003800000 */
[----:B------:R-:W-:Y:S04]  /*1710*/  SHF.L.U32 R5, R15, 0x1f, RZ ;  /* 0x0000001f0f057819 */ /* 0x000fe800000006ff */
[----:B------:R-:W2:Y:S02]  /*1720*/  SYNCS.PHASECHK.TRANS64.TRYWAIT P0, [UR33+0x28], R5 ;  /* 0x00002805ff0075a7 */ /* 0x000ea40008001121 */
[----:B--2---:R-:W-:Y:S05]  /*1730*/  @!P0 BRA `(.L_x_22) ;  /* 0x0000005400b48947 */ /* 0x004fea0003800000 */
.L_x_21:
[----:B------:R2:W-:Y:S01]  /*1740*/  @!P5 SYNCS.ARRIVE.TRANS64 RZ, [UR33], R3 ;  /* 0x00000003ffffd9a7 */ /* 0x0005e20008000021 */
[----:B------:R-:W-:Y:S04]  /*1750*/  BSSY.RECONVERGENT B0, `(.L_x_23) ;  /* 0x0000003000007945 */ /* 0x000fe80003800200 */
[----:B------:R-:W-:Y:S05]  /*1760*/  @P4 BRA `(.L_x_24) ;  /* 0x0000000000044947 */ /* 0x000fea0003800000 */
[----:B------:R-:W-:Y:S05]  /*1770*/  BPT.TRAP 0x1 ;  /* 0x000000040000795c */ /* 0x000fea0000300000 */
.L_x_24:
[----:B------:R-:W-:Y:S05]  /*1780*/  BSYNC.RECONVERGENT B0 ;  /* 0x0000000000007941 */ /* 0x000fea0003800200 */
.L_x_23:
[----:B------:R-:W-:Y:S02]  /*1790*/  UIADD3 UR13, UPT, UPT, UR6, 0x1, URZ ;  /* 0x00000001060d7890 */ /* 0x000fe4000fffe0ff */
[----:B------:R-:W-:Y:S02]  /*17a0*/  UIADD3 UR42, UP1, UPT, UR30, 0x80, URZ ;  /* 0x000000801e2a7890 */ /* 0x000fe4000ff3e0ff */
[----:B------:R-:W-:Y:S02]  /*17b0*/  UISETP.NE.AND UP0, UPT, UR13, 0x5, UPT ;  /* 0x000000050d00788c */ /* 0x000fe4000bf05270 */
[----:B------:R-:W-:Y:S02]  /*17c0*/  ULEA UR24, UR6, UR4, 0xe ;  /* 0x0000000406187291 */ /* 0x000fe4000f8e70ff */
[----:B------:R-:W-:Y:S02]  /*17d0*/  USEL UR9, URZ, 0x1, UP0 ;  /* 0x00000001ff097887 */ /* 0x000fe40008000000 */
[----:B------:R-:W-:Y:S02]  /*17e0*/  USEL UR13, UR13, URZ, UP0 ;  /* 0x000000ff0d0d7287 */ /* 0x000fe40008000000 */
[----:B------:R-:W-:Y:S02]  /*17f0*/  USHF.L.U32 UR34, UR29, 0x8, URZ ;  /* 0x000000081d227899 */ /* 0x000fe400080006ff */
[----:B------:R-:W-:Y:S01]  /*1800*/  ULEA UR8, UR13, UR4, 0x3 ;  /* 0x000000040d087291 */ /* 0x000fe2000f8e18ff */
[----:B------:R-:W-:Y:S01]  /*1810*/  LOP3.LUT R15, R15, UR9, RZ, 0x3c, !PT ;  /* 0x000000090f0f7c12 */ /* 0x000fe2000f8e3cff */
[----:B------:R-:W-:Y:S02]  /*1820*/  UIADD3.X UR43, UPT, UPT, URZ, UR31, URZ, UP1, !UPT ;  /* 0x0000001fff2b7290 */ /* 0x000fe40008ffe4ff */
[----:B------:R-:W-:Y:S01]  /*1830*/  UIADD3 UR32, UPT, UPT, UR24, 0x3300, URZ ;  /* 0x0000330018207890 */ /* 0x000fe2000fffe0ff */
[----:B-1----:R-:W-:Y:S01]  /*1840*/  SHF.L.U32 R2, R15, 0x1f, RZ ;  /* 0x0000001f0f027819 */ /* 0x002fe200000006ff */
[----:B------:R-:W-:Y:S01]  /*1850*/  UIADD3 UR26, UPT, UPT, UR34, 0x80, URZ ;  /* 0x00000080221a7890 */ /* 0x000fe2000fffe0ff */
[----:B------:R-:W-:Y:S02]  /*1860*/  UMOV UR40, 0x0 ;  /* 0x0000000000287882 */ /* 0x000fe40000000000 */
[----:B------:R1:W1:Y:S01]  /*1870*/  SYNCS.PHASECHK.TRANS64.TRYWAIT P0, [UR8+0x28], R2 ;  /* 0x00002802ff0075a7 */ /* 0x0002620008001108 */
[----:B------:R-:W-:Y:S01]  /*1880*/  UMOV UR41, 0x10000000 ;  /* 0x1000000000297882 */ /* 0x000fe20000000000 */
[----:B------:R-:W-:Y:S02]  /*1890*/  UIADD3 UR24, UPT, UPT, UR24, 0x5300, URZ ;  /* 0x0000530018187890 */ /* 0x000fe4000fffe0ff */
[----:B------:R1:W-:Y:S01]  /*18a0*/  UTMALDG.3D [UR32], [UR42], desc[UR40] ;  /* 0x000028202a0075b4 */ /* 0x0003e20008011000 */
[----:B------:R-:W-:Y:S02]  /*18b0*/  UIADD3 UR38, UP0, UPT, UR30, 0x180, URZ ;  /* 0x000001801e267890 */ /* 0x000fe4000ff1e0ff */
[----:B------:R-:W-:Y:S01]  /*18c0*/  UIMAD UR5, UR6, 0x6000, UR4 ;  /* 0x00006000060578a4 */ /* 0x000fe2000f8e0204 */
[----:B------:R-:W-:Y:S01]  /*18d0*/  UMOV UR25, UR33 ;  /* 0x0000002100197c82 */ /* 0x000fe20008000000 */
[----:B------:R-:W-:Y:S01]  /*18e0*/  UMOV UR27, UR35 ;  /* 0x00000023001b7c82 */ /* 0x000fe20008000000 */
[----:B------:R-:W-:Y:S01]  /*18f0*/  UMOV UR28, UR36 ;  /* 0x00000024001c7c82 */ /* 0x000fe20008000000 */
[----:B------:R-:W-:Y:S01]  /*1900*/  UIADD3.X UR39, UPT, UPT, URZ, UR31, URZ, UP0, !UPT ;  /* 0x0000001fff277290 */ /* 0x000fe200087fe4ff */
[----:B------:R1:W-:Y:S01]  /*1910*/  UTMALDG.3D [UR24], [UR42], desc[UR40] ;  /* 0x000028182a0075b4 */ /* 0x0003e20008011000 */
[----:B------:R-:W-:Y:S01]  /*1920*/  UIADD3 UR16, UPT, UPT, UR5, 0x17300, URZ ;  /* 0x0001730005107890 */ /* 0x000fe2000fffe0ff */
[----:B------:R-:W-:Y:S01]  /*1930*/  UMOV UR17, UR33 ;  /* 0x0000002100117c82 */ /* 0x000fe20008000000 */
[----:B------:R-:W-:Y:S01]  /*1940*/  UMOV UR20, UR36 ;  /* 0x0000002400147c82 */ /* 0x000fe20008000000 */
[----:B------:R-:W-:Y:S01]  /*1950*/  UMOV UR18, UR34 ;  /* 0x0000002200127c82 */ /* 0x000fe20008000000 */
[----:B------:R-:W-:Y:S01]  /*1960*/  UIADD3 UR8, UPT, UPT, UR5, 0x1a300, URZ ;  /* 0x0001a30005087890 */ /* 0x000fe2000fffe0ff */
[----:B------:R-:W-:Y:S01]  /*1970*/  UMOV UR11, UR19 ;  /* 0x00000013000b7c82 */ /* 0x000fe20008000000 */
[----:B------:R-:W-:Y:S03]  /*1980*/  UMOV UR12, UR36 ;  /* 0x00000024000c7c82 */ /* 0x000fe60008000000 */
[----:B------:R1:W-:Y:S01]  /*1990*/  UTMALDG.3D [UR16], [UR38], desc[UR40] ;  /* 0x00002810260075b4 */ /* 0x0003e20008011000 */
[----:B------:R-:W-:Y:S01]  /*19a0*/  UIADD3 UR29, UPT, UPT, UR29, 0x1, URZ ;  /* 0x000000011d1d7890 */ /* 0x000fe2000fffe0ff */
[----:B------:R-:W-:Y:S01]  /*19b0*/  UMOV UR9, UR33 ;  /* 0x0000002100097c82 */ /* 0x000fe20008000000 */
[----:B------:R-:W-:Y:S02]  /*19c0*/  UMOV UR10, UR26 ;  /* 0x0000001a000a7c82 */ /* 0x000fe40008000000 */
[----:B------:R-:W-:Y:S01]  /*19d0*/  UISETP.NE.AND UP0, UPT, UR29, UR7, UPT ;  /* 0x000000071d00728c */ /* 0x000fe2000bf05270 */
[----:B------:R-:W-:Y:S01]  /*19e0*/  UMOV UR23, UR7 ;  /* 0x0000000700177c82 */ /* 0x000fe20008000000 */
[----:B------:R1:W-:Y:S01]  /*19f0*/  UTMALDG.3D [UR8], [UR38], desc[UR40] ;  /* 0x00002808260075b4 */ /* 0x0003e20008011000 */
[----:B------:R-:W-:Y:S06]  /*1a00*/  UMOV UR6, UR13 ;  /* 0x0000000d00067c82 */ /* 0x000fec0008000000 */
[----:B------:R-:W-:Y:S05]  /*1a10*/  BRA.U UP0, `(.L_x_25) ;  /* 0xfffffffd00307547 */ /* 0x000fea000b83ffff */
.L_x_20:
[----:B------:R-:W-:Y:S01]  /*1a20*/  ULEA UR5, UR13, UR4, 0x3 ;  /* 0x000000040d057291 */ /* 0x000fe2000f8e18ff */
[----:B-1----:R-:W-:Y:S01]  /*1a30*/  SHF.L.U32 R2, R15, 0x1f, RZ ;  /* 0x0000001f0f027819 */ /* 0x002fe200000006ff */
[----:B------:R-:W-:Y:S01]  /*1a40*/  @!P1 SYNCS.ARRIVE.TRANS64.A1T0 RZ, [UR4+0x68], RZ ;  /* 0x000068ffffff99a7 */ /* 0x000fe20008100004 */
[----:B------:R-:W-:-:S06]  /*1a50*/  UISETP.GT.AND UP0, UPT, UR22, UR21, UPT ;  /* 0x000000151600728c */ /* 0x000fcc000bf04270 */
[----:B--2---:R1:W2:Y:S03]  /*1a60*/  SYNCS.PHASECHK.TRANS64.TRYWAIT P0, [UR5+0x28], R2 ;  /* 0x00002802ff0075a7 */ /* 0x0042a60008001105 */
[----:B------:R-:W-:Y:S05]  /*1a70*/  BRA.U !UP0, `(.L_x_26) ;  /* 0x0000000108d47547 */ /* 0x000fea000b800000 */
[----:B------:R-:W-:Y:S01]  /*1a80*/  UIADD3 UR29, UPT, UPT, UR14, UR23, URZ ;  /* 0x000000170e1d7290 */ /* 0x000fe2000fffe0ff */
[----:B------:R-:W-:-:S11]  /*1a90*/  UMOV UR6, UR13 ;  /* 0x0000000d00067c82 */ /* 0x000fd60008000000 */
.L_x_31:
[----:B--2---:R-:W-:Y:S01]  /*1aa0*/  @!P5 MOV R3, 0xa000 ;  /* 0x0000a0000003d802 */ /* 0x004fe20000000f00 */
[----:B-1----:R-:W-:Y:S01]  /*1ab0*/  ULEA UR33, UR6, UR4, 0x3 ;  /* 0x0000000406217291 */ /* 0x002fe2000f8e18ff */
[----:B--2---:R-:W-:Y:S11]  /*1ac0*/  @P0 BRA `(.L_x_27) ;  /* 0x00000000000c0947 */ /* 0x004ff60003800000 */
[----:B------:R-:W-:Y:S04]  /*1ad0*/  SHF.L.U32 R5, R15, 0x1f, RZ ;  /* 0x0000001f0f057819 */ /* 0x000fe800000006ff */
[----:B------:R-:W2:Y:S02]  /*1ae0*/  SYNCS.PHASECHK.TRANS64.TRYWAIT P0, [UR33+0x28], R5 ;  /* 0x00002805ff0075a7 */ /* 0x000ea40008001121 */
[----:B--2---:R-:W-:Y:S05]  /*1af0*/  @!P0 BRA `(.L_x_28) ;  /* 0x0000005000dc8947 */ /* 0x004fea0003800000 */
.L_x_27:
[----:B------:R2:W-:Y:S01]  /*1b00*/  @!P5 SYNCS.ARRIVE.TRANS64 RZ, [UR33], R3 ;  /* 0x00000003ffffd9a7 */ /* 0x0005e20008000021 */
[----:B------:R-:W-:Y:S04]  /*1b10*/  BSSY.RECONVERGENT B0, `(.L_x_29) ;  /* 0x0000003000007945 */ /* 0x000fe80003800200 */
[----:B------:R-:W-:Y:S05]  /*1b20*/  @P4 BRA `(.L_x_30) ;  /* 0x0000000000044947 */ /* 0x000fea0003800000 */
[----:B------:R-:W-:Y:S05]  /*1b30*/  BPT.TRAP 0x1 ;  /* 0x000000040000795c */ /* 0x000fea0000300000 */
.L_x_30:
[----:B------:R-:W-:Y:S05]  /*1b40*/  BSYNC.RECONVERGENT B0 ;  /* 0x0000000000007941 */ /* 0x000fea0003800200 */
.L_x_29:
        /* <DEDUP_REMOVED lines=12> */
[----:B------:R-:W-:Y:S01]  /*1c10*/  UMOV UR40, 0x0 ;  /* 0x0000000000287882 */ /* 0x000fe20000000000 */
[----:B------:R-:W-:Y:S01]  /*1c20*/  UMOV UR41, 0x10000000 ;  /* 0x1000000000297882 */ /* 0x000fe20000000000 */
[----:B------:R-:W-:Y:S01]  /*1c30*/  UIADD3 UR26, UPT, UPT, UR34, 0x80, URZ ;  /* 0x00000080221a7890 */ /* 0x000fe2000fffe0ff */
[----:B------:R1:W1:Y:S01]  /*1c40*/  SYNCS.PHASECHK.TRANS64.TRYWAIT P0, [UR8+0x28], R2 ;  /* 0x00002802ff0075a7 */ /* 0x0002620008001108 */
[----:B------:R-:W-:Y:S02]  /*1c50*/  UIADD3 UR24, UPT, UPT, UR24, 0x5300, URZ ;  /* 0x0000530018187890 */ /* 0x000fe4000fffe0ff */
[----:B------:R-:W-:Y:S01]  /*1c60*/  UIADD3 UR38, UP0, UPT, UR30, 0x180, URZ ;  /* 0x000001801e267890 */ /* 0x000fe2000ff1e0ff */
[----:B------:R1:W-:Y:S01]  /*1c70*/  UTMALDG.3D [UR32], [UR42], desc[UR40] ;  /* 0x000028202a0075b4 */ /* 0x0003e20008011000 */
        /* <DEDUP_REMOVED lines=14> */
[----:B------:R-:W-:Y:S01]  /*1d60*/  UMOV UR9, UR33 ;  /* 0x0000002100097c82 */ /* 0x000fe20008000000 */
[----:B------:R-:W-:Y:S01]  /*1d70*/  UMOV UR10, UR26 ;  /* 0x0000001a000a7c82 */ /* 0x000fe20008000000 */
[----:B------:R-:W-:Y:S01]  /*1d80*/  UIADD3 UR23, UPT, UPT, UR23, 0x1, URZ ;  /* 0x0000000117177890 */ /* 0x000fe2000fffe0ff */
[----:B------:R-:W-:Y:S03]  /*1d90*/  UMOV UR6, UR13 ;  /* 0x0000000d00067c82 */ /* 0x000fe60008000000 */
[----:B------:R-:W-:Y:S01]  /*1da0*/  UISETP.NE.AND UP0, UPT, UR23, UR29, UPT ;  /* 0x0000001d1700728c */ /* 0x000fe2000bf05270 */
[----:B------:R1:W-:Y:S08]  /*1db0*/  UTMALDG.3D [UR8], [UR38], desc[UR40] ;  /* 0x00002808260075b4 */ /* 0x0003f00008011000 */
[----:B------:R-:W-:Y:S05]  /*1dc0*/  BRA.U UP0, `(.L_x_31) ;  /* 0xfffffffd00347547 */ /* 0x000fea000b83ffff */
.L_x_26:
[C---:B-1----:R-:W-:Y:S01]  /*1dd0*/  LEA R2, R14.reuse, UR4, 0x3 ;  /* 0x000000040e027c11 */ /* 0x042fe2000f8e18ff */
[----:B------:R-:W-:Y:S01]  /*1de0*/  NOP ;  /* 0x0000000000007918 */ /* 0x000fe20000000000 */
[----:B--2---:R-:W-:Y:S02]  /*1df0*/  SHF.L.U32 R3, R13, 0x1f, RZ ;  /* 0x0000001f0d037819 */ /* 0x004fe400000006ff */
[----:B------:R-:W-:Y:S02]  /*1e00*/  LEA R4, R14, UR4, 0x4 ;  /* 0x000000040e047c11 */ /* 0x000fe4000f8e20ff */
[----:B------:R-:W1:Y:S02]  /*1e10*/  SYNCS.PHASECHK.TRANS64.TRYWAIT P0, [R2+URZ+0x70], R3 ;  /* 0x00007003020075a7 */ /* 0x000e6400080011ff */
[----:B-1----:R-:W-:Y:S05]  /*1e20*/  @!P0 BRA `(.L_x_32) ;  /* 0x0000005000288947 */ /* 0x002fea0003800000 */
.L_x_101:
[----:B------:R-:W2:Y:S01]  /*1e30*/  LDS.128 R4, [R4+0x100] ;  /* 0x0001000004047984 */ /* 0x000ea20000000c00 */
[----:B---3--:R-:W-:Y:S01]  /*1e40*/  ISETP.GE.AND P0, PT, R60, 0x1, PT ;  /* 0x000000013c00780c */ /* 0x008fe20003f06270 */
[----:B-1----:R-:W-:Y:S01]  /*1e50*/  VIADD R2, R2, 0x80 ;  /* 0x0000008002027836 */ /* 0x002fe20000000000 */
[----:B------:R-:W-:Y:S01]  /*1e60*/  @!PT LDS RZ, [RZ] ;  /* 0x00000000fffff984 */ /* 0x000fe20000000800 */
[----:B------:R-:W-:Y:S01]  /*1e70*/  @!PT LDS RZ, [RZ] ;  /* 0x00000000fffff984 */ /* 0x000fe20000000800 */
[----:B------:R-:W-:Y:S01]  /*1e80*/  @!PT LDS RZ, [RZ] ;  /* 0x00000000fffff984 */ /* 0x000fe20000000800 */
[----:B------:R-:W-:Y:S01]  /*1e90*/  @!PT LDS RZ, [RZ] ;  /* 0x00000000fffff984 */ /* 0x000fe20000000800 */
[----:B------:R1:W-:Y:S06]  /*1ea0*/  MEMBAR.ALL.CTA ;  /* 0x0000000000007992 */ /* 0x0003ec0000008000 */
[----:B-1----:R-:W1:Y:S01]  /*1eb0*/  FENCE.VIEW.ASYNC.S ;  /* 0x00000000000073c6 */ /* 0x002e620000000000 */
[----:B------:R-:W-:-:S04]  /*1ec0*/  PRMT R2, RZ, 0x654, R2 ;  /* 0x00000654ff027816 */ /* 0x000fc80000000002 */
[----:B-1----:R1:W-:Y:S01]  /*1ed0*/  SYNCS.ARRIVE.TRANS64.RED.A1T0 RZ, [R2+URZ], RZ ;  /* 0x000000ff02ff79a7 */ /* 0x0023e200081004ff */
[----:B--2---:R-:W-:-:S13]  /*1ee0*/  LOP3.LUT P2, RZ, R6, 0x1, RZ, 0xc0, !PT ;  /* 0x0000000106ff7812 */ /* 0x004fda000784c0ff */
[----:B------:R-:W-:Y:S01]  /*1ef0*/  @P2 SHF.R.U32.HI R3, RZ, 0x10, R5 ;  /* 0x00000010ff032819 */ /* 0x000fe20000011605 */
[----:B------:R-:W-:Y:S01]  /*1f00*/  VOTEU.ANY UP0, P2 ;  /* 0x0000000000ff7886 */ /* 0x000fe20001000100 */
[----:B------:R-:W-:Y:S02]  /*1f10*/  @P2 MOV R11, R4 ;  /* 0x00000004000b2202 */ /* 0x000fe40000000f00 */
[----:B------:R-:W-:Y:S02]  /*1f20*/  @P2 R2UR.BROADCAST UR5, R3 ;  /* 0x00000000030522ca */ /* 0x000fe400008e0000 */
[----:B------:R-:W-:-:S11]  /*1f30*/  @P2 LOP3.LUT R8, R5, 0xffff, RZ, 0xc0, !PT ;  /* 0x0000ffff05082812 */ /* 0x000fd600078ec0ff */
[----:B------:R-:W-:Y:S01]  /*1f40*/  @UP0 UMOV UR36, UR5 ;  /* 0x0000000500240c82 */ /* 0x000fe20008000000 */
[----:B-1----:R-:W-:Y:S05]  /*1f50*/  @!P0 BRA `(.L_x_33) ;  /* 0x0000000000b88947 */ /* 0x002fea0003800000 */
[----:B------:R-:W4:Y:S01]  /*1f60*/  LDC.64 R4, c[0x0][0xb18] ;  /* 0x0002c600ff047b82 */ /* 0x000f220000000a00 */
[----:B------:R-:W-:-:S07]  /*1f70*/  ISETP.NE.AND P3, PT, R60, 0x1, PT ;  /* 0x000000013c00780c */ /* 0x000fce0003f65270 */
[----:B------:R-:W1:Y:S08]  /*1f80*/  LDC.64 R6, c[0x0][0xb10] ;  /* 0x0002c400ff067b82 */ /* 0x000e700000000a00 */
[----:B------:R-:W2:Y:S08]  /*1f90*/  LDC R16, c[0x0][0xb20] ;  /* 0x0002c800ff107b82 */ /* 0x000eb00000000800 */
[----:B------:R-:W3:Y:S01]  /*1fa0*/  LDC R18, c[0x0][0xb0c] ;  /* 0x0002c300ff127b82 */ /* 0x000ee20000000800 */
[----:B----4-:R-:W-:Y:S01]  /*1fb0*/  IMAD.HI.U32 R17, R0, R5, RZ ;  /* 0x0000000500117227 */ /* 0x010fe200078e00ff */
[----:B------:R-:W-:-:S03]  /*1fc0*/  ISETP.NE.AND P0, PT, R4, 0x1, PT ;  /* 0x000000010400780c */ /* 0x000fc60003f05270 */
[----:B------:R-:W-:-:S03]  /*1fd0*/  IMAD.HI.U32 R5, R8, R5, RZ ;  /* 0x0000000508057227 */ /* 0x000fc600078e00ff */
[----:B------:R-:W4:Y:S01]  /*1fe0*/  LDC.64 R2, c[0x0][0xb28] ;  /* 0x0002ca00ff027b82 */ /* 0x000f220000000a00 */
[----:B-1----:R-:W-:-:S04]  /*1ff0*/  IMAD.HI.U32 R20, R9, R6, RZ ;  /* 0x0000000609147227 */ /* 0x002fc800078e00ff */
[----:B------:R-:W-:Y:S01]  /*2000*/  IMAD.HI.U32 R22, R11, R6, RZ ;  /* 0x000000060b167227 */ /* 0x000fe200078e00ff */
[----:B------:R-:W-:Y:S02]  /*2010*/  SHF.R.U32.HI R20, RZ, R7, R20 ;  /* 0x00000007ff147219 */ /* 0x000fe40000011614 */
[-C--:B--2---:R-:W-:Y:S02]  /*2020*/  SHF.R.U32.HI R17, RZ, R16.reuse, R17 ;  /* 0x00000010ff117219 */ /* 0x084fe40000011611 */
[----:B------:R-:W-:Y:S02]  /*2030*/  SHF.R.U32.HI R5, RZ, R16, R5 ;  /* 0x00000010ff057219 */ /* 0x000fe40000011605 */
[----:B------:R-:W-:Y:S02]  /*2040*/  SEL R17, R0, R17, !P0 ;  /* 0x0000001100117207 */ /* 0x000fe40004000000 */
[----:B------:R-:W-:Y:S02]  /*2050*/  SHF.R.U32.HI R22, RZ, R7, R22 ;  /* 0x00000007ff167219 */ /* 0x000fe40000011616 */
[----:B---3--:R-:W-:-:S02]  /*2060*/  ISETP.NE.AND P1, PT, R18, 0x1, PT ;  /* 0x000000011200780c */ /* 0x008fc40003f25270 */
[----:B------:R-:W-:Y:S02]  /*2070*/  SEL R5, R8, R5, !P0 ;  /* 0x0000000508057207 */ /* 0x000fe40004000000 */
[----:B------:R-:W-:Y:S02]  /*2080*/  SEL R19, R9, R20, !P1 ;  /* 0x0000001409137207 */ /* 0x000fe40004800000 */
[----:B------:R-:W-:Y:S01]  /*2090*/  SEL R7, R11, R22, !P1 ;  /* 0x000000160b077207 */ /* 0x000fe20004800000 */
[----:B----4-:R-:W-:-:S04]  /*20a0*/  IMAD.HI.U32 R20, R17, R2, RZ ;  /* 0x0000000211147227 */ /* 0x010fc800078e00ff */
[----:B------:R-:W-:Y:S01]  /*20b0*/  IMAD.HI.U32 R6, R19, R2, RZ ;  /* 0x0000000213067227 */ /* 0x000fe200078e00ff */
[----:B------:R-:W-:-:S04]  /*20c0*/  @P3 SHF.R.U32.HI R17, RZ, R3, R20 ;  /* 0x00000003ff113219 */ /* 0x000fc80000011614 */
[----:B------:R-:W-:Y:S01]  /*20d0*/  @P3 SHF.R.U32.HI R19, RZ, R3, R6 ;  /* 0x00000003ff133219 */ /* 0x000fe20000011606 */
[----:B------:R-:W-:-:S04]  /*20e0*/  IMAD R17, R60, R17, RZ ;  /* 0x000000113c117224 */ /* 0x000fc800078e02ff */
[----:B------:R-:W-:Y:S01]  /*20f0*/  IMAD R6, R60, R19, RZ ;  /* 0x000000133c067224 */ /* 0x000fe200078e02ff */
[C---:B------:R-:W-:Y:S02]  /*2100*/  ISETP.GE.AND P0, PT, R5.reuse, R17, PT ;  /* 0x000000110500720c */ /* 0x040fe40003f06270 */
[----:B------:R-:W-:Y:S02]  /*2110*/  IADD3 R17, PT, PT, -R5, RZ, RZ ;  /* 0x000000ff05117210 */ /* 0x000fe40007ffe1ff */
[----:B------:R-:W-:Y:S01]  /*2120*/  ISETP.GE.OR P0, PT, R7, R6, P0 ;  /* 0x000000060700720c */ /* 0x000fe20000706670 */
[----:B------:R-:W-:-:S04]  /*2130*/  IMAD.HI.U32 R6, R5, R2, RZ ;  /* 0x0000000205067227 */ /* 0x000fc800078e00ff */
[----:B------:R-:W-:Y:S01]  /*2140*/  IMAD R8, R4, R17, R8 ;  /* 0x0000001104087224 */ /* 0x000fe200078e0208 */
[----:B------:R-:W-:-:S04]  /*2150*/  SHF.R.U32.HI R6, RZ, R3, R6 ;  /* 0x00000003ff067219 */ /* 0x000fc80000011606 */
[----:B------:R-:W-:-:S03]  /*2160*/  SEL R6, R5, R6, !P3 ;  /* 0x0000000605067207 */ /* 0x000fc60005800000 */
[----:B------:R-:W-:-:S04]  /*2170*/  @!P0 IMAD.HI.U32 R16, R7, R2, RZ ;  /* 0x0000000207108227 */ /* 0x000fc800078e00ff */
[----:B------:R-:W-:Y:S01]  /*2180*/  IMAD.MOV R2, RZ, RZ, -R6 ;  /* 0x000000ffff027224 */ /* 0x000fe200078e0a06 */
[----:B------:R-:W-:-:S03]  /*2190*/  @!P0 SHF.R.U32.HI R16, RZ, R3, R16 ;  /* 0x00000003ff108219 */ /* 0x000fc60000011610 */
[----:B------:R-:W-:Y:S01]  /*21a0*/  IMAD R2, R60, R2, R5 ;  /* 0x000000023c027224 */ /* 0x000fe200078e0205 */
[----:B------:R-:W-:-:S05]  /*21b0*/  @!P0 SEL R3, R7, R16, !P3 ;  /* 0x0000001007038207 */ /* 0x000fca0005800000 */
[--C-:B------:R-:W-:Y:S02]  /*21c0*/  @!P0 IMAD.IADD R6, R6, 0x1, -R3.reuse ;  /* 0x0000000106068824 */ /* 0x100fe400078e0a03 */
[----:B------:R-:W-:Y:S01]  /*21d0*/  @!P0 IMAD R3, R2, R19, R3 ;  /* 0x0000001302038224 */ /* 0x000fe200078e0203 */
[----:B------:R-:W-:Y:S01]  /*21e0*/  IADD3 R2, PT, PT, -R7, RZ, RZ ;  /* 0x000000ff07027210 */ /* 0x000fe20007ffe1ff */
[----:B------:R-:W-:Y:S02]  /*21f0*/  @!P0 IMAD R5, R60, R6, R7 ;  /* 0x000000063c058224 */ /* 0x000fe400078e0207 */
[----:B------:R-:W-:Y:S02]  /*2200*/  @!P0 IMAD.MOV.U32 R7, RZ, RZ, R3 ;  /* 0x000000ffff078224 */ /* 0x000fe400078e0003 */
[----:B------:R-:W-:Y:S02]  /*2210*/  IMAD R2, R18, R2, R11 ;  /* 0x0000000212027224 */ /* 0x000fe400078e020b */
[----:B------:R-:W-:-:S02]  /*2220*/  IMAD R8, R5, R4, R8 ;  /* 0x0000000405087224 */ /* 0x000fc400078e0208 */
[----:B------:R-:W-:Y:S02]  /*2230*/  IMAD R11, R7, R18, R2 ;  /* 0x00000012070b7224 */ /* 0x000fe400078e0202 */
.L_x_33:
[----:B------:R-:W1:Y:S02]  /*2240*/  LDCU UR5, c[0x0][0xb30] ;  /* 0x00016600ff0577ac */ /* 0x000e640008000800 */
[----:B-1----:R-:W-:-:S09]  /*2250*/  UISETP.NE.AND UP0, UPT, UR5, 0x1, UPT ;  /* 0x000000010500788c */ /* 0x002fd2000bf05270 */
[----:B------:R-:W-:Y:S05]  /*2260*/  BRA.U UP0, `(.L_x_34) ;  /* 0x0000000100407547 */ /* 0x000fea000b800000 */
[----:B------:R-:W1:Y:S08]  /*2270*/  LDC.64 R4, c[0x0][0xb10] ;  /* 0x0002c400ff047b82 */ /* 0x000e700000000a00 */
[----:B------:R-:W2:Y:S08]  /*2280*/  LDC.64 R2, c[0x0][0xb18] ;  /* 0x0002c600ff027b82 */ /* 0x000eb00000000a00 */
[----:B------:R-:W3:Y:S08]  /*2290*/  LDC R6, c[0x0][0xb20] ;  /* 0x0002c800ff067b82 */ /* 0x000ef00000000800 */
[----:B------:R-:W4:Y:S01]  /*22a0*/  LDC R16, c[0x0][0xb0c] ;  /* 0x0002c300ff107b82 */ /* 0x000f220000000800 */
[----:B-1----:R-:W-:-:S05]  /*22b0*/  IMAD.HI.U32 R4, R11, R4, RZ ;  /* 0x000000040b047227 */ /* 0x002fca00078e00ff */
[----:B------:R-:W-:Y:S01]  /*22c0*/  SHF.R.U32.HI R4, RZ, R5, R4 ;  /* 0x00000005ff047219 */ /* 0x000fe20000011604 */
[----:B--2---:R-:W-:Y:S01]  /*22d0*/  IMAD.HI.U32 R3, R8, R3, RZ ;  /* 0x0000000308037227 */ /* 0x004fe200078e00ff */
[----:B------:R-:W-:-:S04]  /*22e0*/  ISETP.NE.AND P0, PT, R2, 0x1, PT ;  /* 0x000000010200780c */ /* 0x000fc80003f05270 */
[----:B---3--:R-:W-:-:S04]  /*22f0*/  SHF.R.U32.HI R3, RZ, R6, R3 ;  /* 0x00000006ff037219 */ /* 0x008fc80000011603 */
[----:B------:R-:W-:Y:S02]  /*2300*/  SEL R3, R8, R3, !P0 ;  /* 0x0000000308037207 */ /* 0x000fe40004000000 */
[----:B----4-:R-:W-:-:S04]  /*2310*/  ISETP.NE.AND P1, PT, R16, 0x1, PT ;  /* 0x000000011000780c */ /* 0x010fc80003f25270 */
[----:B------:R-:W-:-:S05]  /*2320*/  SEL R4, R11, R4, !P1 ;  /* 0x000000040b047207 */ /* 0x000fca0004800000 */
[----:B------:R-:W-:Y:S02]  /*2330*/  IMAD.IADD R5, R3, 0x1, -R4 ;  /* 0x0000000103057824 */ /* 0x000fe400078e0a04 */
[----:B------:R-:W-:Y:S02]  /*2340*/  IMAD.IADD R3, R4, 0x1, -R3 ;  /* 0x0000000104037824 */ /* 0x000fe400078e0a03 */
[----:B------:R-:W-:Y:S02]  /*2350*/  IMAD R11, R5, R16, R11 ;  /* 0x00000010050b7224 */ /* 0x000fe400078e020b */
[----:B------:R-:W-:-:S07]  /*2360*/  IMAD R8, R3, R2, R8 ;  /* 0x0000000203087224 */ /* 0x000fce00078e0208 */
.L_x_34:
[----:B------:R-:W-:Y:S01]  /*2370*/  VIADD R14, R14, 0x1 ;  /* 0x000000010e0e7836 */ /* 0x000fe20000000000 */
[----:B------:R-:W-:Y:S01]  /*2380*/  PLOP3.LUT P1, PT, PT, PT, PT, 0x80, 0x8 ;  /* 0x000000000008781c */ /* 0x000fe20003f2f070 */
[----:B------:R-:W-:Y:S02]  /*2390*/  IMAD.IADD R135, R11, 0x1, R132 ;  /* 0x000000010b877824 */ /* 0x000fe400078e0284 */
[----:B------:R-:W-:Y:S01]  /*23a0*/  IMAD.IADD R133, R8, 0x1, R117 ;  /* 0x0000000108857824 */ /* 0x000fe200078e0275 */
[----:B------:R-:W-:-:S04]  /*23b0*/  ISETP.NE.AND P0, PT, R14, 0x2, PT ;  /* 0x000000020e00780c */ /* 0x000fc80003f05270 */
[----:B------:R-:W-:Y:S02]  /*23c0*/  SEL R2, RZ, 0x1, P0 ;  /* 0x00000001ff027807 */ /* 0x000fe40000000000 */
[----:B------:R-:W-:Y:S02]  /*23d0*/  SEL R14, R14, RZ, P0 ;  /* 0x000000ff0e0e7207 */ /* 0x000fe40000000000 */
[----:B------:R-:W-:Y:S01]  /*23e0*/  LOP3.LUT R13, R13, R2, RZ, 0x3c, !PT ;  /* 0x000000020d0d7212 */ /* 0x000fe200078e3cff */
[----:B------:R-:W-:Y:S06]  /*23f0*/  @P2 BRA `(.L_x_35) ;  /* 0xfffffff000402947 */ /* 0x000fec000383ffff */
[----:B------:R-:W-:Y:S01]  /*2400*/  UIADD3 UR4, UPT, UPT, UR4, 0x28, URZ ;  /* 0x0000002804047890 */ /* 0x000fe2000fffe0ff */
[----:B------:R-:W-:-:S03]  /*2410*/  SHF.L.U32 R3, R15, 0x1f, RZ ;  /* 0x0000001f0f037819 */ /* 0x000fc600000006ff */
[----:B------:R-:W-:-:S09]  /*2420*/  ULEA UR5, UR13, UR4, 0x3 ;  /* 0x000000040d057291 */ /* 0x000fd2000f8e18ff */
[----:B------:R-:W1:Y:S02]  /*2430*/  SYNCS.PHASECHK.TRANS64.TRYWAIT P0, [UR5], R3 ;  /* 0x00000003ff0075a7 */ /* 0x000e640008001105 */
[----:B-1----:R-:W-:Y:S05]  /*2440*/  @!P0 BRA `(.L_x_36) ;  /* 0x0000004800b48947 */ /* 0x002fea0003800000 */
.L_x_103:
[----:B------:R-:W-:-:S04]  /*2450*/  UIADD3 UR6, UPT, UPT, UR13, 0x1, URZ ;  /* 0x000000010d067890 */ /* 0x000fc8000fffe0ff */
[----:B------:R-:W-:-:S04]  /*2460*/  UISETP.NE.AND UP0, UPT, UR6, 0x5, UPT ;  /* 0x000000050600788c */ /* 0x000fc8000bf05270 */
[----:B------:R-:W-:Y:S02]  /*2470*/  USEL UR7, URZ, 0x1, UP0 ;  /* 0x00000001ff077887 */ /* 0x000fe40008000000 */
[----:B------:R-:W-:-:S04]  /*2480*/  USEL UR6, UR6, URZ, UP0 ;  /* 0x000000ff06067287 */ /* 0x000fc80008000000 */
[----:B------:R-:W-:Y:S01]  /*2490*/  ULEA UR5, UR6, UR4, 0x3 ;  /* 0x0000000406057291 */ /* 0x000fe2000f8e18ff */
[----:B------:R-:W-:-:S04]  /*24a0*/  LOP3.LUT R2, R15, UR7, RZ, 0x3c, !PT ;  /* 0x000000070f027c12 */ /* 0x000fc8000f8e3cff */
[----:B-1----:R-:W-:-:S04]  /*24b0*/  SHF.L.U32 R3, R2, 0x1f, RZ ;  /* 0x0000001f02037819 */ /* 0x002fc800000006ff */
[----:B------:R-:W1:Y:S02]  /*24c0*/  SYNCS.PHASECHK.TRANS64.TRYWAIT P0, [UR5], R3 ;  /* 0x00000003ff0075a7 */ /* 0x000e640008001105 */
[----:B-1----:R-:W-:Y:S05]  /*24d0*/  @!P0 BRA `(.L_x_37) ;  /* 0x0000004800a88947 */ /* 0x002fea0003800000 */
.L_x_105:
        /* <DEDUP_REMOVED lines=9> */
.L_x_107:
        /* <DEDUP_REMOVED lines=9> */
.L_x_109:
[----:B------:R-:W-:-:S04]  /*2600*/  UIADD3 UR6, UPT, UPT, UR6, 0x1, URZ ;  /* 0x0000000106067890 */ /* 0x000fc8000fffe0ff */
[----:B------:R-:W-:-:S04]  /*2610*/  UISETP.NE.AND UP0, UPT, UR6, 0x5, UPT ;  /* 0x000000050600788c */ /* 0x000fc8000bf05270 */
[----:B------:R-:W-:Y:S02]  /*2620*/  USEL UR5, URZ, 0x1, UP0 ;  /* 0x00000001ff057887 */ /* 0x000fe40008000000 */
[----:B------:R-:W-:-:S04]  /*2630*/  USEL UR6, UR6, URZ, UP0 ;  /* 0x000000ff06067287 */ /* 0x000fc80008000000 */
[----:B------:R-:W-:Y:S01]  /*2640*/  ULEA UR6, UR6, UR4, 0x3 ;  /* 0x0000000406067291 */ /* 0x000fe2000f8e18ff */
[----:B-1----:R-:W-:-:S04]  /*2650*/  LOP3.LUT R3, R2, UR5, RZ, 0x3c, !PT ;  /* 0x0000000502037c12 */ /* 0x002fc8000f8e3cff */
[----:B------:R-:W-:Y:S01]  /*2660*/  SHF.L.U32 R3, R3, 0x1f, RZ ;  /* 0x0000001f03037819 */ /* 0x000fe200000006ff */
[----:B----4-:R-:W-:-:S07]  /*2670*/  IMAD.U32 R0, RZ, RZ, UR6 ;  /* 0x00000006ff007e24 */ /* 0x010fce000f8e00ff */
.L_x_40:
[----:B-1----:R1:W2:Y:S02]  /*2680*/  SYNCS.PHASECHK.TRANS64.TRYWAIT P0, [R0+URZ], R3 ;  /* 0x00000003000075a7 */ /* 0x0022a400080011ff */
[----:B--2---:R-:W-:Y:S05]  /*2690*/  @!P0 NANOSLEEP.SYNCS 0x989680 ;  /* 0x009896800000895d */ /* 0x004fea0003900000 */
[----:B------:R-:W2:Y:S02]  /*26a0*/  @!P0 SYNCS.PHASECHK.TRANS64 P0, [R0+URZ], R3 ;  /* 0x00000003000085a7 */ /* 0x000ea400080010ff */
[----:B--2---:R-:W-:Y:S05]  /*26b0*/  @P0 EXIT ;  /* 0x000000000000094d */ /* 0x004fea0003800000 */
[----:B------:R-:W-:Y:S05]  /*26c0*/  BRA `(.L_x_40) ;  /* 0xfffffffc00ec7947 */ /* 0x000fea000383ffff */
.L_x_17:
[----:B------:R-:W-:-:S04]  /*26d0*/  UISETP.NE.AND UP1, UPT, UR37, URZ, UPT ;  /* 0x000000ff2500728c */ /* 0x000fc8000bf25270 */
[----:B------:R-:W-:-:S09]  /*26e0*/  UISETP.NE.OR UP1, UPT, UR8, 0x1, UP1 ;  /* 0x000000010800788c */ /* 0x000fd20008f25670 */
[----:B------:R-:W-:Y:S05]  /*26f0*/  BRA.U UP1, `(.L_x_41) ;  /* 0x0000000501487547 */ /* 0x000fea000b800000 */
[----:B------:R-:W-:Y:S01]  /*2700*/  ISETP.NE.AND P2, PT, R2, RZ, PT ;  /* 0x000000ff0200720c */ /* 0x000fe20003f45270 */
[----:B------:R-:W-:Y:S01]  /*2710*/  IMAD.MOV.U32 R12, RZ, RZ, 0x1 ;  /* 0x00000001ff0c7424 */ /* 0x000fe200078e00ff */
[----:B------:R-:W-:Y:S02]  /*2720*/  CS2R R10, SRZ ;  /* 0x00000000000a7805 */ /* 0x000fe4000001ff00 */
[----:B------:R-:W-:Y:S01]  /*2730*/  CS2R R8, SRZ ;  /* 0x0000000000087805 */ /* 0x000fe2000001ff00 */
[----:B------:R-:W-:Y:S01]  /*2740*/  UMOV UR4, 0x400 ;  /* 0x0000040000047882 */ /* 0x000fe20000000000 */
[----:B------:R-:W-:Y:S01]  /*2750*/  UMOV UR6, URZ ;  /* 0x000000ff00067c82 */ /* 0x000fe20008000000 */
[----:B------:R-:W-:-:S12]  /*2760*/  ULEA UR37, UR37, UR4, 0x18 ;  /* 0x0000000425257291 */ /* 0x000fd8000f8ec0ff */
.L_x_45:
[----:B------:R-:W-:Y:S02]  /*2770*/  LEA R0, R8, UR37, 0x3 ;  /* 0x0000002508007c11 */ /* 0x000fe4000f8e18ff */
[----:B------:R-:W-:-:S03]  /*2780*/  SHF.L.U32 R5, R9, 0x1f, RZ ;  /* 0x0000001f09057819 */ /* 0x000fc600000006ff */
[----:B------:R-:W-:Y:S01]  /*2790*/  VIADD R4, R0, 0xe0 ;  /* 0x000000e000047836 */ /* 0x000fe20000000000 */
[----:B------:R-:W1:Y:S02]  /*27a0*/  SYNCS.PHASECHK.TRANS64.TRYWAIT P0, [R0+URZ+0xd0], R5 ;  /* 0x0000d005000075a7 */ /* 0x000e6400080011ff */
[----:B-1----:R-:W-:Y:S05]  /*27b0*/  @!P0 BRA `(.L_x_42) ;  /* 0x0000004800388947 */ /* 0x002fea0003800000 */
.L_x_110:
[----:B------:R-:W-:Y:S01]  /*27c0*/  ULEA UR5, UR6, UR37, 0x3 ;  /* 0x0000002506057291 */ /* 0x000fe2000f8e18ff */
[----:B------:R-:W-:Y:S02]  /*27d0*/  PRMT R4, RZ, 0x654, R4 ;  /* 0x00000654ff047816 */ /* 0x000fe40000000004 */
[----:B-1----:R-:W-:Y:S01]  /*27e0*/  SHF.L.U32 R5, R12, 0x1f, RZ ;  /* 0x0000001f0c057819 */ /* 0x002fe200000006ff */
[----:B------:R-:W-:Y:S01]  /*27f0*/  UIADD3 UR4, UPT, UPT, UR5, 0x70, URZ ;  /* 0x0000007005047890 */ /* 0x000fe2000fffe0ff */
[----:B------:R1:W-:Y:S05]  /*2800*/  SYNCS.ARRIVE.TRANS64.RED.A1T0 RZ, [R4+URZ], RZ ;  /* 0x000000ff04ff79a7 */ /* 0x0003ea00081004ff */
[----:B------:R-:W-:Y:S01]  /*2810*/  IMAD.U32 R7, RZ, RZ, UR4 ;  /* 0x00000004ff077e24 */ /* 0x000fe2000f8e00ff */
[----:B------:R-:W2:Y:S04]  /*2820*/  SYNCS.PHASECHK.TRANS64.TRYWAIT P0, [UR5+0x80], R5 ;  /* 0x00008005ff0075a7 */ /* 0x000ea80008001105 */
[----:B------:R-:W-:Y:S01]  /*2830*/  PRMT R6, R2, 0x654, R7 ;  /* 0x0000065402067816 */ /* 0x000fe20000000007 */
[----:B-1----:R-:W-:Y:S01]  /*2840*/  @!P2 IMAD.MOV.U32 R4, RZ, RZ, 0x10 ;  /* 0x00000010ff04a424 */ /* 0x002fe200078e00ff */
[----:B--2---:R-:W-:Y:S06]  /*2850*/  @!P0 BRA `(.L_x_43) ;  /* 0x0000004800248947 */ /* 0x004fec0003800000 */
.L_x_112:
[----:B------:R-:W-:Y:S01]  /*2860*/  ULEA UR4, UR6, UR37, 0x4 ;  /* 0x0000002506047291 */ /* 0x000fe2000f8e20ff */
[----:B------:R-:W-:Y:S01]  /*2870*/  SEL R3, R6, R3, !P2 ;  /* 0x0000000306037207 */ /* 0x000fe20005000000 */
[----:B------:R-:W-:Y:S01]  /*2880*/  UIADD3 UR5, UPT, UPT, UR5, 0x70, URZ ;  /* 0x0000007005057890 */ /* 0x000fe2000fffe0ff */
[----:B-1----:R-:W-:Y:S01]  /*2890*/  LEA R0, R11, UR37, 0x3 ;  /* 0x000000250b007c11 */ /* 0x002fe2000f8e18ff */
[----:B------:R-:W-:Y:S01]  /*28a0*/  UIADD3 UR4, UPT, UPT, UR4, 0x100, URZ ;  /* 0x0000010004047890 */ /* 0x000fe2000fffe0ff */
[----:B------:R-:W-:Y:S01]  /*28b0*/  SHF.L.U32 R5, R10, 0x1f, RZ ;  /* 0x0000001f0a057819 */ /* 0x000fe200000006ff */
[----:B------:R1:W-:Y:S01]  /*28c0*/  @!P2 SYNCS.ARRIVE.TRANS64.RED RZ, [R3+URZ], R4 ;  /* 0x0000000403ffa9a7 */ /* 0x0003e200080004ff */
[----:B------:R-:W-:Y:S01]  /*28d0*/  UIADD3 UR6, UPT, UPT, UR6, 0x1, URZ ;  /* 0x0000000106067890 */ /* 0x000fe2000fffe0ff */
[----:B------:R-:W-:-:S03]  /*28e0*/  VIADD R8, R8, 0x1 ;  /* 0x0000000108087836 */ /* 0x000fc60000000000 */
[----:B------:R-:W-:Y:S02]  /*28f0*/  UISETP.NE.AND UP0, UPT, UR6, 0x2, UPT ;  /* 0x000000020600788c */ /* 0x000fe4000bf05270 */
[----:B------:R-:W-:Y:S06]  /*2900*/  UGETNEXTWORKID.BROADCAST [UR4], [UR5] ;  /* 0x00000000040073ca */ /* 0x000fec0008000100 */
[----:B------:R-:W-:Y:S01]  /*2910*/  USEL UR4, URZ, 0x1, UP0 ;  /* 0x00000001ff047887 */ /* 0x000fe20008000000 */
[----:B------:R-:W-:Y:S01]  /*2920*/  ISETP.NE.AND P0, PT, R8, 0x2, PT ;  /* 0x000000020800780c */ /* 0x000fe20003f05270 */
[----:B------:R-:W-:Y:S01]  /*2930*/  USEL UR6, UR6, URZ, UP0 ;  /* 0x000000ff06067287 */ /* 0x000fe20008000000 */
[----:B------:R-:W2:Y:S03]  /*2940*/  SYNCS.PHASECHK.TRANS64.TRYWAIT P1, [R0+URZ+0x70], R5 ;  /* 0x00007005000075a7 */ /* 0x000ea600080211ff */
[----:B------:R-:W-:Y:S01]  /*2950*/  LOP3.LUT R12, R12, UR4, RZ, 0x3c, !PT ;  /* 0x000000040c0c7c12 */ /* 0x000fe2000f8e3cff */
[----:B-12---:R-:W-:Y:S07]  /*2960*/  @!P1 BRA `(.L_x_44) ;  /* 0x0000004400f89947 */ /* 0x006fee0003800000 */
.L_x_113:
[C---:B------:R-:W-:Y:S01]  /*2970*/  LEA R4, R11.reuse, UR37, 0x4 ;  /* 0x000000250b047c11 */ /* 0x040fe2000f8e20ff */
[----:B-1----:R-:W-:Y:S01]  /*2980*/  VIADD R0, R0, 0x80 ;  /* 0x0000008000007836 */ /* 0x002fe20000000000 */
[----:B------:R-:W-:Y:S01]  /*2990*/  SEL R8, R8, RZ, P0 ;  /* 0x000000ff08087207 */ /* 0x000fe20000000000 */
[----:B------:R-:W-:-:S03]  /*29a0*/  VIADD R11, R11, 0x1 ;  /* 0x000000010b0b7836 */ /* 0x000fc60000000000 */
[----:B------:R-:W1:Y:S01]  /*29b0*/  LDS.128 R4, [R4+0x100] ;  /* 0x0001000004047984 */ /* 0x000e620000000c00 */
[----:B------:R-:W-:Y:S02]  /*29c0*/  PRMT R0, RZ, 0x654, R0 ;  /* 0x00000654ff007816 */ /* 0x000fe40000000000 */
[C---:B------:R-:W-:Y:S01]  /*29d0*/  ISETP.NE.AND P1, PT, R11.reuse, 0x2, PT ;  /* 0x000000020b00780c */ /* 0x040fe20003f25270 */
[----:B------:R-:W-:Y:S01]  /*29e0*/  @!PT LDS RZ, [RZ] ;  /* 0x00000000fffff984 */ /* 0x000fe20000000800 */
[----:B------:R-:W-:Y:S01]  /*29f0*/  @!PT LDS RZ, [RZ] ;  /* 0x00000000fffff984 */ /* 0x000fe20000000800 */
[----:B------:R-:W-:Y:S01]  /*2a00*/  @!PT LDS RZ, [RZ] ;  /* 0x00000000fffff984 */ /* 0x000fe20000000800 */
[----:B------:R-:W-:Y:S01]  /*2a10*/  @!PT LDS RZ, [RZ] ;  /* 0x00000000fffff984 */ /* 0x000fe20000000800 */
[----:B------:R2:W-:Y:S06]  /*2a20*/  MEMBAR.ALL.CTA ;  /* 0x0000000000007992 */ /* 0x0005ec0000008000 */
[----:B--2---:R-:W2:Y:S01]  /*2a30*/  FENCE.VIEW.ASYNC.S ;  /* 0x00000000000073c6 */ /* 0x004ea20000000000 */
[----:B------:R-:W-:Y:S01]  /*2a40*/  SEL R11, R11, RZ, P1 ;  /* 0x000000ff0b0b7207 */ /* 0x000fe20000800000 */
[----:B--2---:R2:W-:Y:S01]  /*2a50*/  SYNCS.ARRIVE.TRANS64.RED.A1T0 RZ, [R0+URZ], RZ ;  /* 0x000000ff00ff79a7 */ /* 0x0045e200081004ff */
[----:B-1----:R-:W-:-:S02]  /*2a60*/  LOP3.LUT P3, RZ, R6, 0x1, RZ, 0xc0, !PT ;  /* 0x0000000106ff7812 */ /* 0x002fc4000786c0ff */
[----:B------:R-:W-:-:S04]  /*2a70*/  SEL R5, RZ, 0x1, P1 ;  /* 0x00000001ff057807 */ /* 0x000fc80000800000 */
[----:B------:R-:W-:Y:S02]  /*2a80*/  LOP3.LUT R10, R10, R5, RZ, 0x3c, !PT ;  /* 0x000000050a0a7212 */ /* 0x000fe400078e3cff */
[----:B--2---:R-:W-:-:S04]  /*2a90*/  SEL R0, RZ, 0x1, P0 ;  /* 0x00000001ff007807 */ /* 0x004fc80000000000 */
[----:B------:R-:W-:Y:S01]  /*2aa0*/  LOP3.LUT R9, R9, R0, RZ, 0x3c, !PT ;  /* 0x0000000009097212 */ /* 0x000fe200078e3cff */
[----:B------:R-:W-:Y:S06]  /*2ab0*/  @P3 BRA `(.L_x_45) ;  /* 0xfffffffc002c3947 */ /* 0x000fec000383ffff */
[----:B------:R-:W-:Y:S01]  /*2ac0*/  ULEA UR5, UR6, UR37, 0x3 ;  /* 0x0000002506057291 */ /* 0x000fe2000f8e18ff */
[----:B------:R-:W-:-:S08]  /*2ad0*/  SHF.L.U32 R3, R12, 0x1f, RZ ;  /* 0x0000001f0c037819 */ /* 0x000fd000000006ff */
[----:B------:R-:W1:Y:S02]  /*2ae0*/  SYNCS.PHASECHK.TRANS64 P0, [UR5+0x80], R3 ;  /* 0x00008003ff0075a7 */ /* 0x000e640008001005 */
[----:B-1----:R-:W-:Y:S05]  /*2af0*/  @P0 BRA `(.L_x_46) ;  /* 0x0000000000080947 */ /* 0x002fea0003800000 */
[----:B------:R-:W1:Y:S02]  /*2b00*/  SYNCS.PHASECHK.TRANS64.TRYWAIT P0, [UR5+0x80], R3 ;  /* 0x00008003ff0075a7 */ /* 0x000e640008001105 */
[----:B-1----:R-:W-:Y:S05]  /*2b10*/  @!P0 BRA `(.L_x_47) ;  /* 0x0000004400a08947 */ /* 0x002fea0003800000 */
.L_x_46:
[----:B------:R-:W-:-:S04]  /*2b20*/  UIADD3 UR4, UPT, UPT, UR6, 0x1, URZ ;  /* 0x0000000106047890 */ /* 0x000fc8000fffe0ff */
[----:B------:R-:W-:-:S04]  /*2b30*/  UISETP.NE.AND UP0, UPT, UR4, 0x2, UPT ;  /* 0x000000020400788c */ /* 0x000fc8000bf05270 */
[----:B------:R-:W-:Y:S02]  /*2b40*/  USEL UR7, URZ, 0x1, UP0 ;  /* 0x00000001ff077887 */ /* 0x000fe40008000000 */
[----:B------:R-:W-:-:S04]  /*2b50*/  USEL UR4, UR4, URZ, UP0 ;  /* 0x000000ff04047287 */ /* 0x000fc80008000000 */
[----:B------:R-:W-:Y:S01]  /*2b60*/  ULEA UR4, UR4, UR37, 0x3 ;  /* 0x0000002504047291 */ /* 0x000fe2000f8e18ff */
[----:B-1----:R-:W-:-:S04]  /*2b70*/  LOP3.LUT R3, R12, UR7, RZ, 0x3c, !PT ;  /* 0x000000070c037c12 */ /* 0x002fc8000f8e3cff */
[----:B------:R-:W-:-:S04]  /*2b80*/  SHF.L.U32 R0, R3, 0x1f, RZ ;  /* 0x0000001f03007819 */ /* 0x000fc800000006ff */
[----:B------:R-:W1:Y:S02]  /*2b90*/  SYNCS.PHASECHK.TRANS64 P0, [UR4+0x80], R0 ;  /* 0x00008000ff0075a7 */ /* 0x000e640008001004 */
[----:B-1----:R-:W-:Y:S05]  /*2ba0*/  @P0 EXIT ;  /* 0x000000000000094d */ /* 0x002fea0003800000 */
[----:B------:R-:W-:Y:S02]  /*2bb0*/  SHF.L.U32 R3, R3, 0x1f, RZ ;  /* 0x0000001f03037819 */ /* 0x000fe400000006ff */
[----:B------:R-:W-:-:S07]  /*2bc0*/  MOV R0, UR4 ;  /* 0x0000000400007c02 */ /* 0x000fce0008000f00 */
.L_x_48:
[----:B-1----:R1:W2:Y:S02]  /*2bd0*/  SYNCS.PHASECHK.TRANS64.TRYWAIT P0, [R0+URZ+0x80], R3 ;  /* 0x00008003000075a7 */ /* 0x0022a400080011ff */
[----:B--2---:R-:W-:Y:S05]  /*2be0*/  @!P0 NANOSLEEP.SYNCS 0x989680 ;  /* 0x009896800000895d */ /* 0x004fea0003900000 */
[----:B------:R-:W2:Y:S02]  /*2bf0*/  @!P0 SYNCS.PHASECHK.TRANS64 P0, [R0+URZ+0x80], R3 ;  /* 0x00008003000085a7 */ /* 0x000ea400080010ff */
[----:B--2---:R-:W-:Y:S05]  /*2c00*/  @P0 EXIT ;  /* 0x000000000000094d */ /* 0x004fea0003800000 */
[----:B------:R-:W-:Y:S05]  /*2c10*/  BRA `(.L_x_48) ;  /* 0xfffffffc00ec7947 */ /* 0x000fea000383ffff */
.L_x_41:
[----:B------:R-:W-:-:S09]  /*2c20*/  UISETP.NE.AND UP1, UPT, UR8, URZ, UPT ;  /* 0x000000ff0800728c */ /* 0x000fd2000bf25270 */
[----:B------:R-:W-:Y:S05]  /*2c30*/  BRA.U UP1, `(.L_x_49) ;  /* 0x0000001101387547 */ /* 0x000fea000b800000 */
[----:B------:R-:W-:Y:S01]  /*2c40*/  UMOV UR4, 0x40 ;  /* 0x0000004000047882 */ /* 0x000fe20000000000 */
[----:B------:R-:W-:Y:S01]  /*2c50*/  NOP ;  /* 0x0000000000007918 */ /* 0x000fe20000000000 */
[----:B------:R-:W-:Y:S01]  /*2c60*/  ULEA UR4, UR37, UR4, 0x18 ;  /* 0x0000000425047291 */ /* 0x000fe2000f8ec0ff */
[----:B------:R-:W-:Y:S02]  /*2c70*/  UMOV UR5, 0x400 ;  /* 0x0000040000057882 */ /* 0x000fe40000000000 */
[----:B------:R-:W-:-:S06]  /*2c80*/  ULEA UR37, UR37, UR5, 0x18 ;  /* 0x0000000525257291 */ /* 0x000fcc000f8ec0ff */
[----:B------:R-:W1:Y:S02]  /*2c90*/  LDS.U8 R0, [UR4+0x1c] ;  /* 0x00001c04ff007984 */ /* 0x000e640008000000 */
[----:B-1----:R-:W-:-:S13]  /*2ca0*/  ISETP.NE.AND P0, PT, R0, RZ, PT ;  /* 0x000000ff0000720c */ /* 0x002fda0003f05270 */
[----:B------:R-:W-:Y:S05]  /*2cb0*/  @P0 BRA `(.L_x_50) ;  /* 0x0000000000580947 */ /* 0x000fea0003800000 */
[----:B------:R-:W-:-:S13]  /*2cc0*/  ELECT P0, URZ, PT ;  /* 0x0000000000ff782f */ /* 0x000fda0003800000 */
[----:B------:R-:W-:Y:S05]  /*2cd0*/  @!P0 BRA `(.L_x_51) ;  /* 0x0000000000608947 */ /* 0x000fea0003800000 */
[----:B------:R-:W-:Y:S01]  /*2ce0*/  UMOV UR5, 0x10 ;  /* 0x0000001000057882 */ /* 0x000fe20000000000 */
[----:B------:R-:W-:Y:S01]  /*2cf0*/  HFMA2 R0, -RZ, RZ, 0, 5.9604644775390625e-08 ;  /* 0x00000001ff007431 */ /* 0x000fe200000001ff */
[----:B------:R-:W-:-:S03]  /*2d00*/  MOV R2, 0xffff ;  /* 0x0000ffff00027802 */ /* 0x000fc60000000f00 */
[----:B------:R-:W-:Y:S04]  /*2d10*/  DEPBAR.LE SB1, 0x36 ;  /* 0x00009d800000791a */ /* 0x000fe80000000000 */
[----:B------:R-:W1:Y:S02]  /*2d20*/  UTCATOMSWS.FIND_AND_SET.ALIGN UP0, UR5, UR5 ;  /* 0x00000005000575e3 */ /* 0x000e640008000800 */
[----:B-1----:R-:W-:Y:S01]  /*2d30*/  MOV R3, UR5 ;  /* 0x0000000500037c02 */ /* 0x002fe20008000f00 */
[----:B------:R-:W-:Y:S06]  /*2d40*/  BRA.U UP0, `(.L_x_52) ;  /* 0x0000000100187547 */ /* 0x000fec000b800000 */
.L_x_53:
[----:B------:R-:W-:Y:S05]  /*2d50*/  NANOSLEEP 0x64 ;  /* 0x000000640000795d */ /* 0x000fea0003800000 */
[----:B------:R-:W-:-:S05]  /*2d60*/  UMOV UR5, 0x10 ;  /* 0x0000001000057882 */ /* 0x000fca0000000000 */
[----:B------:R-:W-:Y:S04]  /*2d70*/  DEPBAR.LE SB1, 0x36 ;  /* 0x00009d800000791a */ /* 0x000fe80000000000 */
[----:B------:R-:W1:Y:S02]  /*2d80*/  UTCATOMSWS.FIND_AND_SET.ALIGN UP0, UR5, UR5 ;  /* 0x00000005000575e3 */ /* 0x000e640008000800 */
[----:B-1----:R-:W-:Y:S01]  /*2d90*/  MOV R3, UR5 ;  /* 0x0000000500037c02 */ /* 0x002fe20008000f00 */
[----:B------:R-:W-:Y:S05]  /*2da0*/  BRA.U !UP0, `(.L_x_53) ;  /* 0xfffffffd08e87547 */ /* 0x000fea000b83ffff */
.L_x_52:
[-C--:B------:R-:W-:Y:S02]  /*2db0*/  SHF.L.U32 R2, R2, R3.reuse, RZ ;  /* 0x0000000302027219 */ /* 0x080fe400000006ff */
[----:B------:R-:W-:Y:S01]  /*2dc0*/  SHF.L.U32 R0, R0, R3, RZ ;  /* 0x0000000300007219 */ /* 0x000fe200000006ff */
[----:B------:R-:W-:Y:S02]  /*2dd0*/  IMAD.SHL.U32 R3, R3, 0x20, RZ ;  /* 0x0000002003037824 */ /* 0x000fe400078e00ff */
[----:B------:R1:W-:Y:S04]  /*2de0*/  ATOMS.OR RZ, [UR4+0x14], R2 ;  /* 0x00001402ffff798c */ /* 0x0003e8000b000004 */
[----:B------:R1:W-:Y:S04]  /*2df0*/  ATOMS.OR RZ, [UR4+0x18], R0 ;  /* 0x00001800ffff798c */ /* 0x0003e8000b000004 */
[----:B------:R1:W-:Y:S01]  /*2e00*/  STS [UR37+0x120], R3 ;  /* 0x00012003ff007988 */ /* 0x0003e20008000825 */
[----:B------:R-:W-:Y:S05]  /*2e10*/  BRA `(.L_x_51) ;  /* 0x0000000000107947 */ /* 0x000fea0003800000 */
.L_x_50:
[----:B------:R-:W-:Y:S02]  /*2e20*/  MOV R0, 0xffffffff ;  /* 0xffffffff00007802 */ /* 0x000fe40000000f00 */
[----:B------:R-:W-:-:S03]  /*2e30*/  MOV R2, 0x2e60 ;  /* 0x00002e6000027802 */ /* 0x000fc60000000f00 */
[----:B------:R1:W-:Y:S04]  /*2e40*/  STS [UR37+0x120], R0 ;  /* 0x00012000ff007988 */ /* 0x0003e80008000825 */
[----:B-1-3-5:R-:W-:Y:S05]  /*2e50*/  CALL.REL.NOINC `($__internal_1_$__cuda_sm10x_tcgen05_guardrail_trap_phase_invalid_during_alloc) ;  /* 0x00000048001c7944 */ /* 0x02afea0003c00000 */
.L_x_51:
[----:B------:R-:W-:Y:S05]  /*2e60*/  WARPSYNC.ALL ;  /* 0x0000000000007948 */ /* 0x000fea0003800000 */
[----:B------:R-:W2:Y:S01]  /*2e70*/  S2UR UR9, SR_CgaCtaId ;  /* 0x00000000000979c3 */ /* 0x000ea20000008800 */
[----:B------:R-:W-:Y:S01]  /*2e80*/  UMOV UR4, 0x400 ;  /* 0x0000040000047882 */ /* 0x000fe20000000000 */
[----:B------:R-:W-:-:S06]  /*2e90*/  NOP ;  /* 0x0000000000007918 */ /* 0x000fcc0000000000 */
[----:B------:R-:W-:Y:S06]  /*2ea0*/  BAR.ARV 0x6, 0xa0 ;  /* 0x0182800000007b1d */ /* 0x000fec0000002000 */
[----:B------:R-:W4:Y:S01]  /*2eb0*/  LDCU UR5, c[0x0][0x38c] ;  /* 0x00007180ff0577ac */ /* 0x000f220008000800 */
[----:B------:R-:W-:Y:S01]  /*2ec0*/  IMAD.MOV.U32 R11, RZ, RZ, 0x1 ;  /* 0x00000001ff0b7424 */ /* 0x000fe200078e00ff */
[----:B------:R-:W-:Y:S01]  /*2ed0*/  CS2R R8, SRZ ;  /* 0x0000000000087805 */ /* 0x000fe2000001ff00 */
[----:B------:R-:W-:Y:S01]  /*2ee0*/  IMAD.MOV.U32 R10, RZ, RZ, RZ ;  /* 0x000000ffff0a7224 */ /* 0x000fe200078e00ff */
[----:B------:R-:W-:Y:S01]  /*2ef0*/  UMOV UR12, URZ ;  /* 0x000000ff000c7c82 */ /* 0x000fe20008000000 */
[----:B------:R-:W-:Y:S01]  /*2f00*/  UMOV UR11, URZ ;  /* 0x000000ff000b7c82 */ /* 0x000fe20008000000 */
[----:B------:R-:W-:Y:S01]  /*2f10*/  UMOV UR30, 0x0 ;  /* 0x00000000001e7882 */ /* 0x000fe20000000000 */
[----:B------:R-:W-:Y:S01]  /*2f20*/  UMOV UR31, 0x4180010 ;  /* 0x04180010001f7882 */ /* 0x000fe20000000000 */
[----:B------:R-:W-:Y:S01]  /*2f30*/  UMOV UR28, 0x0 ;  /* 0x00000000001c7882 */ /* 0x000fe20000000000 */
[----:B------:R-:W-:Y:S01]  /*2f40*/  UMOV UR29, 0x4180010 ;  /* 0x04180010001d7882 */ /* 0x000fe20000000000 */
[----:B--2---:R-:W-:Y:S01]  /*2f50*/  ULEA UR9, UR9, UR4, 0x18 ;  /* 0x0000000409097291 */ /* 0x004fe2000f8ec0ff */
[----:B------:R-:W2:Y:S03]  /*2f60*/  LDCU UR4, c[0x0][0x38c] ;  /* 0x00007180ff0477ac */ /* 0x000ea60008000800 */
[----:B------:R-:W-:Y:S01]  /*2f70*/  UIADD3 UR10, UPT, UPT, UR9, 0x3300, URZ ;  /* 0x00003300090a7890 */ /* 0x000fe2000fffe0ff */
[----:B------:R-:W-:-:S04]  /*2f80*/  UMOV UR26, 0x0 ;  /* 0x00000000001a7882 */ /* 0x000fc80000000000 */
[----:B-1----:R-:W1:Y:S01]  /*2f90*/  LDS R0, [UR9+0x120] ;  /* 0x00012009ff007984 */ /* 0x002e620008000800 */
[----:B------:R-:W-:Y:S01]  /*2fa0*/  USHF.R.U32.HI UR10, URZ, 0x4, UR10 ;  /* 0x00000004ff0a7899 */ /* 0x000fe2000801160a */
[----:B------:R-:W-:Y:S01]  /*2fb0*/  UMOV UR27, 0x4180010 ;  /* 0x04180010001b7882 */ /* 0x000fe20000000000 */
[----:B------:R-:W-:Y:S02]  /*2fc0*/  UMOV UR24, 0x0 ;  /* 0x0000000000187882 */ /* 0x000fe40000000000 */
[----:B------:R-:W-:Y:S01]  /*2fd0*/  ULOP3.LUT UR10, UR10, 0x3fff, URZ, 0xc0, !UPT ;  /* 0x00003fff0a0a7892 */ /* 0x000fe2000f8ec0ff */
[----:B------:R-:W-:Y:S01]  /*2fe0*/  UMOV UR25, 0x4180010 ;  /* 0x0418001000197882 */ /* 0x000fe20000000000 */
[----:B------:R-:W-:Y:S01]  /*2ff0*/  UMOV UR22, 0x0 ;  /* 0x0000000000167882 */ /* 0x000fe20000000000 */
[----:B------:R-:W-:Y:S01]  /*3000*/  UMOV UR23, 0x4180010 ;  /* 0x0418001000177882 */ /* 0x000fe20000000000 */
[----:B------:R-:W-:Y:S01]  /*3010*/  UMOV UR20, 0x0 ;  /* 0x0000000000147882 */ /* 0x000fe20000000000 */
[----:B--2---:R-:W-:Y:S01]  /*3020*/  UIADD3 UR4, UPT, UPT, UR4, 0xff, URZ ;  /* 0x000000ff04047890 */ /* 0x004fe2000fffe0ff */
[----:B------:R-:W-:Y:S01]  /*3030*/  UMOV UR21, 0x4180010 ;  /* 0x0418001000157882 */ /* 0x000fe20000000000 */
[----:B------:R-:W-:-:S02]  /*3040*/  ULOP3.LUT UR10, UR10, 0x10000, URZ, 0xfc, !UPT ;  /* 0x000100000a0a7892 */ /* 0x000fc4000f8efcff */
[----:B------:R-:W-:Y:S02]  /*3050*/  USHF.R.S32.HI UR8, URZ, 0x1f, UR4 ;  /* 0x0000001fff087899 */ /* 0x000fe40008011404 */
[----:B----4-:R-:W-:Y:S02]  /*3060*/  UISETP.GE.AND UP3, UPT, UR5, 0x1, UPT ;  /* 0x000000010500788c */ /* 0x010fe4000bf66270 */
[----:B------:R-:W-:Y:S02]  /*3070*/  ULEA.HI UR8, UR8, UR4, URZ, 0x8 ;  /* 0x0000000408087291 */ /* 0x000fe4000f8f40ff */
[----:B------:R-:W-:Y:S02]  /*3080*/  UIADD3 UR4, UPT, UPT, UR9, 0x17300, URZ ;  /* 0x0001730009047890 */ /* 0x000fe4000fffe0ff */
[----:B------:R-:W-:Y:S02]  /*3090*/  USHF.R.S32.HI UR8, URZ, 0x8, UR8 ;  /* 0x00000008ff087899 */ /* 0x000fe40008011408 */
[----:B------:R-:W-:-:S02]  /*30a0*/  USHF.R.U32.HI UR4, URZ, 0x4, UR4 ;  /* 0x00000004ff047899 */ /* 0x000fc40008011604 */
[----:B------:R-:W-:Y:S02]  /*30b0*/  UISETP.LT.AND UP0, UPT, UR8, 0x1, UPT ;  /* 0x000000010800788c */ /* 0x000fe4000bf01270 */
[----:B------:R-:W-:Y:S02]  /*30c0*/  ULOP3.LUT UR4, UR4, 0x3fff, URZ, 0xc0, !UPT ;  /* 0x00003fff04047892 */ /* 0x000fe4000f8ec0ff */
[----:B------:R-:W-:Y:S02]  /*30d0*/  USEL UR16, UR8, 0x1, !UP0 ;  /* 0x0000000108107887 */ /* 0x000fe4000c000000 */
[----:B------:R-:W-:Y:S02]  /*30e0*/  ULOP3.LUT UR4, UR4, 0x10000, URZ, 0xfc, !UPT ;  /* 0x0001000004047892 */ /* 0x000fe4000f8efcff */
[----:B------:R-:W-:Y:S01]  /*30f0*/  UIADD3 UR16, UPT, UPT, -UR16, URZ, URZ ;  /* 0x000000ff10107290 */ /* 0x000fe2000fffe1ff */
[----:B------:R-:W-:Y:S01]  /*3100*/  UMOV UR34, 0x0 ;  /* 0x0000000000227882 */ /* 0x000fe20000000000 */
[----:B------:R-:W-:Y:S01]  /*3110*/  UMOV UR35, 0x4180010 ;  /* 0x0418001000237882 */ /* 0x000fe20000000000 */
[----:B-1----:R-:W-:Y:S01]  /*3120*/  R2UR UR13, R0 ;  /* 0x00000000000d72ca */ /* 0x002fe200000e0000 */
[----:B------:R-:W-:Y:S01]  /*3130*/  UMOV UR32, 0x0 ;  /* 0x0000000000207882 */ /* 0x000fe20000000000 */
[----:B------:R-:W-:-:S13]  /*3140*/  UMOV UR33, 0x4180010 ;  /* 0x0418001000217882 */ /* 0x000fda0000000000 */
.L_x_60:
[----:B------:R-:W-:Y:S02]  /*3150*/  LEA R0, R10, UR9, 0x3 ;  /* 0x000000090a007c11 */ /* 0x000fe4000f8e18ff */
[----:B------:R-:W-:Y:S02]  /*3160*/  SHF.L.U32 R5, R9, 0x1f, RZ ;  /* 0x0000001f09057819 */ /* 0x000fe400000006ff */
[----:B------:R-:W-:Y:S01]  /*3170*/  PLOP3.LUT P0, PT, PT, PT, UP3, 0x80, 0x8 ;  /* 0x000000000008781c */ /* 0x000fe20003f0f038 */
[----:B------:R-:W-:Y:S01]  /*3180*/  VIADD R3, R0, 0x80 ;  /* 0x0000008000037836 */ /* 0x000fe20000000000 */
[----:B-1----:R-:W1:Y:S02]  /*3190*/  SYNCS.PHASECHK.TRANS64.TRYWAIT P1, [R0+URZ+0x70], R5 ;  /* 0x00007005000075a7 */ /* 0x002e6400080211ff */
[----:B-1--4-:R-:W-:Y:S09]  /*31a0*/  @!P1 BRA `(.L_x_54) ;  /* 0x0000004000149947 */ /* 0x012ff20003800000 */
.L_x_115:
[----:B------:R-:W-:Y:S01]  /*31b0*/  LEA R4, R10, UR9, 0x4 ;  /* 0x000000090a047c11 */ /* 0x000fe2000f8e20ff */
[----:B------:R-:W-:Y:S01]  /*31c0*/  @UP3 ULEA UR5, UR11, UR9, 0x3 ;  /* 0x000000090b053291 */ /* 0x000fe2000f8e18ff */
[----:B------:R-:W-:Y:S01]  /*31d0*/  PLOP3.LUT P2, PT, PT, PT, PT, 0x80, 0x8 ;  /* 0x000000000008781c */ /* 0x000fe20003f4f070 */
[----:B------:R-:W-:Y:S01]  /*31e0*/  ULEA UR14, UR12, UR9, 0x3 ;  /* 0x000000090c0e7291 */ /* 0x000fe2000f8e18ff */
[----:B------:R-:W-:Y:S01]  /*31f0*/  PRMT R3, RZ, 0x654, R3 ;  /* 0x00000654ff037816 */ /* 0x000fe20000000003 */
[----:B------:R-:W-:Y:S01]  /*3200*/  ULEA.HI UR15, UR12, UR12, URZ, 0x1 ;  /* 0x0000000c0c0f7291 */ /* 0x000fe2000f8f08ff */
[----:B-1----:R-:W1:Y:S01]  /*3210*/  LDS.128 R4, [R4+0x100] ;  /* 0x0001000004047984 */ /* 0x002e620000000c00 */
[----:B------:R-:W-:Y:S02]  /*3220*/  @P0 SHF.L.U32 R2, R8, 0x1f, RZ ;  /* 0x0000001f08020819 */ /* 0x000fe400000006ff */
[----:B------:R-:W-:Y:S01]  /*3230*/  SHF.L.U32 R0, R11, 0x1f, RZ ;  /* 0x0000001f0b007819 */ /* 0x000fe200000006ff */
[----:B------:R-:W-:Y:S01]  /*3240*/  @!PT LDS RZ, [RZ] ;  /* 0x00000000fffff984 */ /* 0x000fe20000000800 */
[----:B------:R-:W-:Y:S01]  /*3250*/  @!PT LDS RZ, [RZ] ;  /* 0x00000000fffff984 */ /* 0x000fe20000000800 */
[----:B------:R-:W-:Y:S01]  /*3260*/  @!PT LDS RZ, [RZ] ;  /* 0x00000000fffff984 */ /* 0x000fe20000000800 */
[----:B------:R-:W-:Y:S01]  /*3270*/  @!PT LDS RZ, [RZ] ;  /* 0x00000000fffff984 */ /* 0x000fe20000000800 */
[----:B------:R2:W-:Y:S06]  /*3280*/  MEMBAR.ALL.CTA ;  /* 0x0000000000007992 */ /* 0x0005ec0000008000 */
[----:B--2---:R-:W2:Y:S02]  /*3290*/  FENCE.VIEW.ASYNC.S ;  /* 0x00000000000073c6 */ /* 0x004ea40000000000 */
[----:B--2---:R2:W-:Y:S01]  /*32a0*/  SYNCS.ARRIVE.TRANS64.RED.A1T0 RZ, [R3+URZ], RZ ;  /* 0x000000ff03ff79a7 */ /* 0x0045e200081004ff */
[----:B------:R2:W4:Y:S01]  /*32b0*/  @P0 SYNCS.PHASECHK.TRANS64.TRYWAIT P2, [UR5], R2 ;  /* 0x00000002ff0005a7 */ /* 0x0005220008041105 */
[----:B------:R-:W-:-:S02]  /*32c0*/  ULOP3.LUT UR5, UR15, 0xffe, URZ, 0xc0, !UPT ;  /* 0x00000ffe0f057892 */ /* 0x000fc4000f8ec0ff */
[----:B------:R-:W-:Y:S01]  /*32d0*/  USHF.R.U32.HI UR15, URZ, 0x1, UR15 ;  /* 0x00000001ff0f7899 */ /* 0x000fe2000801160f */
[----:B-1----:R-:W-:Y:S01]  /*32e0*/  LOP3.LUT P1, RZ, R6, 0x1, RZ, 0xc0, !PT ;  /* 0x0000000106ff7812 */ /* 0x002fe2000782c0ff */
[----:B------:R-:W-:Y:S02]  /*32f0*/  UIADD3 UR5, UPT, UPT, -UR5, UR12, URZ ;  /* 0x0000000c05057290 */ /* 0x000fe4000fffe1ff */
[----:B------:R-:W-:-:S04]  /*3300*/  UIMAD UR15, UR15, 0x60, UR13 ;  /* 0x000000600f0f78a4 */ /* 0x000fc8000f8e020d */
[----:B------:R-:W-:Y:S01]  /*3310*/  ULEA UR15, UR5, UR15, 0x14 ;  /* 0x0000000f050f7291 */ /* 0x000fe2000f8ea0ff */
[----:B------:R-:W1:Y:S02]  /*3320*/  SYNCS.PHASECHK.TRANS64.TRYWAIT P0, [UR14+0xb0], R0 ;  /* 0x0000b000ff0075a7 */ /* 0x000e64000800110e */
[----:B-12-4-:R-:W-:Y:S09]  /*3330*/  @!P0 BRA `(.L_x_55) ;  /* 0x0000003c00c48947 */ /* 0x016ff20003800000 */
.L_x_117:
[----:B------:R-:W-:Y:S01]  /*3340*/  IADD3 R10, PT, PT, R10, 0x1, RZ ;  /* 0x000000010a0a7810 */ /* 0x000fe20007ffe0ff */
[----:B------:R-:W-:Y:S06]  /*3350*/  BRA.U !UP3, `(.L_x_56) ;  /* 0x000000050b107547 */ /* 0x000fec000b800000 */
[----:B------:R-:W-:Y:S01]  /*3360*/  UPLOP3.LUT UP4, UPT, UPT, UPT, UPT, 0x40, 0x4 ;  /* 0x000000000004789c */ /* 0x000fe20003f8e870 */
[----:B------:R-:W-:Y:S01]  /*3370*/  UMOV UR18, UR16 ;  /* 0x0000001000127c82 */ /* 0x000fe20008000000 */
[----:B------:R-:W-:Y:S01]  /*3380*/  UMOV UR17, UR8 ;  /* 0x0000000800117c82 */ /* 0x000fe20008000000 */
[----:B------:R-:W-:-:S08]  /*3390*/  UMOV UR5, UR11 ;  /* 0x0000000b00057c82 */ /* 0x000fd00008000000 */
.L_x_59:
[----:B------:R-:W-:Y:S02]  /*33a0*/  UIADD3 UR18, UPT, UPT, UR18, 0x1, URZ ;  /* 0x0000000112127890 */ /* 0x000fe4000fffe0ff */
[----:B--2---:R-:W-:Y:S02]  /*33b0*/  ULEA UR19, UR5, UR9, 0x3 ;  /* 0x0000000905137291 */ /* 0x004fe4000f8e18ff */
[----:B------:R-:W-:Y:S01]  /*33c0*/  UISETP.NE.AND UP0, UPT, UR18, URZ, UPT ;  /* 0x000000ff1200728c */ /* 0x000fe2000bf05270 */
[----:B----4-:R-:W-:Y:S10]  /*33d0*/  @P2 BRA `(.L_x_57) ;  /* 0x00000000000c2947 */ /* 0x010ff40003800000 */
[----:B-1----:R-:W-:Y:S04]  /*33e0*/  SHF.L.U32 R3, R8, 0x1f, RZ ;  /* 0x0000001f08037819 */ /* 0x002fe800000006ff */
[----:B------:R-:W1:Y:S02]  /*33f0*/  SYNCS.PHASECHK.TRANS64.TRYWAIT P0, [UR19], R3 ;  /* 0x00000003ff0075a7 */ /* 0x000e640008001113 */
[----:B-1----:R-:W-:Y:S05]  /*3400*/  @!P0 BRA `(.L_x_58) ;  /* 0x0000003c00a88947 */ /* 0x002fea0003800000 */
.L_x_57:
[----:B------:R-:W-:Y:S01]  /*3410*/  UISETP.NE.AND UP1, UPT, UR17, 0x1, UPT ;  /* 0x000000011100788c */ /* 0x000fe2000bf25270 */
[----:B------:R-:W-:Y:S01]  /*3420*/  PLOP3.LUT P2, PT, PT, PT, PT, 0x80, 0x8 ;  /* 0x000000000008781c */ /* 0x000fe20003f4f070 */
[----:B------:R-:W-:Y:S02]  /*3430*/  UIADD3 UR11, UPT, UPT, UR5, 0x1, URZ ;  /* 0x00000001050b7890 */ /* 0x000fe4000fffe0ff */
[----:B------:R-:W-:Y:S02]  /*3440*/  UIMAD UR6, UR5, 0x600, UR4 ;  /* 0x00000600050678a4 */ /* 0x000fe4000f8e0204 */
[----:B------:R-:W-:Y:S01]  /*3450*/  UISETP.NE.AND UP2, UPT, UR11, 0x5, UPT ;  /* 0x000000050b00788c */ /* 0x000fe2000bf45270 */
[----:B------:R-:W-:Y:S01]  /*3460*/  PLOP3.LUT P0, PT, PT, PT, UP1, 0x80, 0x8 ;  /* 0x000000000008781c */ /* 0x000fe20003f0f018 */
[----:B------:R-:W-:Y:S02]  /*3470*/  ULEA UR64, UR5, UR10, 0xa ;  /* 0x0000000a05407291 */ /* 0x000fe4000f8e50ff */
[----:B------:R-:W-:Y:S02]  /*3480*/  USEL UR37, URZ, 0x1, UP2 ;  /* 0x00000001ff257887 */ /* 0x000fe40009000000 */
[----:B------:R-:W-:Y:S02]  /*3490*/  USEL UR11, UR11, URZ, UP2 ;  /* 0x000000ff0b0b7287 */ /* 0x000fe40009000000 */
[----:B------:R-:W-:Y:S02]  /*34a0*/  UIADD3 UR62, UPT, UPT, UR6, 0x2, URZ ;  /* 0x00000002063e7890 */ /* 0x000fe4000fffe0ff */
[----:B------:R-:W-:Y:S01]  /*34b0*/  @UP1 ULEA UR36, UR11, UR9, 0x3 ;  /* 0x000000090b241291 */ /* 0x000fe2000f8e18ff */
[----:B------:R-:W-:Y:S01]  /*34c0*/  LOP3.LUT R8, R8, UR37, RZ, 0x3c, !PT ;  /* 0x0000002508087c12 */ /* 0x000fe2000f8e3cff */
[----:B------:R-:W-:Y:S02]  /*34d0*/  UIADD3 UR60, UPT, UPT, UR64, 0x2, URZ ;  /* 0x00000002403c7890 */ /* 0x000fe4000fffe0ff */
[----:B------:R-:W-:Y:S01]  /*34e0*/  UIADD3 UR58, UPT, UPT, UR6, 0x4, URZ ;  /* 0x00000004063a7890 */ /* 0x000fe2000fffe0ff */
[----:B-1----:R-:W-:Y:S01]  /*34f0*/  @P0 SHF.L.U32 R0, R8, 0x1f, RZ ;  /* 0x0000001f08000819 */ /* 0x002fe200000006ff */
[----:B------:R-:W-:Y:S02]  /*3500*/  UIADD3 UR56, UPT, UPT, UR64, 0x4, URZ ;  /* 0x0000000440387890 */ /* 0x000fe4000fffe0ff */
[----:B------:R-:W-:Y:S01]  /*3510*/  UIADD3 UR54, UPT, UPT, UR6, 0x6, URZ ;  /* 0x0000000606367890 */ /* 0x000fe2000fffe0ff */
[----:B------:R2:W4:Y:S01]  /*3520*/  @P0 SYNCS.PHASECHK.TRANS64.TRYWAIT P2, [UR36], R0 ;  /* 0x00000000ff0005a7 */ /* 0x0005220008041124 */
[----:B------:R-:W-:Y:S02]  /*3530*/  UIADD3 UR52, UPT, UPT, UR64, 0x6, URZ ;  /* 0x0000000640347890 */ /* 0x000fe4000fffe0ff */
        /* <DEDUP_REMOVED lines=9> */
[----:B------:R-:W-:Y:S01]  /*35d0*/  UIADD3 UR17, UPT, UPT, UR17, -0x1, URZ ;  /* 0xffffffff11117890 */ /* 0x000fe2000fffe0ff */
[----:B------:R-:W-:Y:S01]  /*35e0*/  UMOV UR7, 0x40004040 ;  /* 0x4000404000077882 */ /* 0x000fe20000000000 */
[----:B------:R-:W-:Y:S01]  /*35f0*/  UMOV UR65, 0x40004040 ;  /* 0x4000404000417882 */ /* 0x000fe20000000000 */
[----:B------:R-:W-:Y:S01]  /*3600*/  UMOV UR63, 0x40004040 ;  /* 0x40004040003f7882 */ /* 0x000fe20000000000 */
[----:B------:R2:W-:Y:S01]  /*3610*/  UTCQMMA gdesc[UR64], gdesc[UR6], tmem[UR15], tmem[UR30], idesc[UR31], UP4 ;  /* 0x00ff1e06400075ea */ /* 0x0005e2000a00030f */
[----:B------:R-:W-:Y:S01]  /*3620*/  UPLOP3.LUT UP4, UPT, UPT, UPT, UPT, 0x80, 0x8 ;  /* 0x000000000008789c */ /* 0x000fe20003f8f070 */
[----:B------:R-:W-:Y:S01]  /*3630*/  UMOV UR61, 0x40004040 ;  /* 0x40004040003d7882 */ /* 0x000fe20000000000 */
[----:B------:R-:W-:Y:S01]  /*3640*/  UMOV UR59, 0x40004040 ;  /* 0x40004040003b7882 */ /* 0x000fe20000000000 */
[----:B------:R2:W-:Y:S01]  /*3650*/  UTCQMMA gdesc[UR60], gdesc[UR62], tmem[UR15], tmem[UR28], idesc[UR29], UPT ;  /* 0x00ff1c3e3c0075ea */ /* 0x0005e2000b80030f */
        /* <DEDUP_REMOVED lines=14> */
[----:B------:R-:W-:Y:S01]  /*3740*/  UMOV UR37, 0x40004040 ;  /* 0x4000404000257882 */ /* 0x000fe20000000000 */
[----:B------:R2:W-:Y:S01]  /*3750*/  UTCQMMA gdesc[UR40], gdesc[UR42], tmem[UR15], tmem[UR34], idesc[UR35], UPT ;  /* 0x00ff222a280075ea */ /* 0x0005e2000b80030f */
[----:B------:R2:W-:Y:S01]  /*3760*/  UTCQMMA gdesc[UR36], gdesc[UR38], tmem[UR15], tmem[UR32], idesc[UR33], UPT ;  /* 0x00ff2026240075ea */ /* 0x0005e2000b80030f */
[----:B------:R2:W-:Y:S01]  /*3770*/  UTCBAR [UR19], URZ ;  /* 0x000000ff130073e9 */ /* 0x0005e200080000ff */
[----:B------:R-:W-:Y:S01]  /*3780*/  UMOV UR5, UR11 ;  /* 0x0000000b00057c82 */ /* 0x000fe20008000000 */
[----:B------:R-:W-:Y:S05]  /*3790*/  BRA.U UP0, `(.L_x_59) ;  /* 0xfffffffd00007547 */ /* 0x000fea000b83ffff */
.L_x_56:
[----:B------:R-:W-:Y:S01]  /*37a0*/  UIADD3 UR12, UPT, UPT, UR12, 0x1, URZ ;  /* 0x000000010c0c7890 */ /* 0x000fe2000fffe0ff */
[C---:B------:R-:W-:Y:S01]  /*37b0*/  ISETP.NE.AND P0, PT, R10.reuse, 0x2, PT ;  /* 0x000000020a00780c */ /* 0x040fe20003f05270 */
[----:B------:R-:W-:Y:S02]  /*37c0*/  UIADD3 UR14, UPT, UPT, UR14, 0x90, URZ ;  /* 0x000000900e0e7890 */ /* 0x000fe4000fffe0ff */
[----:B------:R-:W-:Y:S01]  /*37d0*/  UISETP.NE.AND UP0, UPT, UR12, 0x4, UPT ;  /* 0x000000040c00788c */ /* 0x000fe2000bf05270 */
[----:B-12---:R-:W-:Y:S02]  /*37e0*/  SEL R0, RZ, 0x1, P0 ;  /* 0x00000001ff007807 */ /* 0x006fe40000000000 */
[----:B------:R-:W-:Y:S01]  /*37f0*/  SEL R10, R10, RZ, P0 ;  /* 0x000000ff0a0a7207 */ /* 0x000fe20000000000 */
[----:B------:R-:W-:Y:S01]  /*3800*/  USEL UR5, URZ, 0x1, UP0 ;  /* 0x00000001ff057887 */ /* 0x000fe20008000000 */
[----:B------:R-:W-:Y:S01]  /*3810*/  LOP3.LUT R9, R9, R0, RZ, 0x3c, !PT ;  /* 0x0000000009097212 */ /* 0x000fe200078e3cff */
[----:B------:R-:W-:Y:S01]  /*3820*/  USEL UR12, UR12, URZ, UP0 ;  /* 0x000000ff0c0c7287 */ /* 0x000fe20008000000 */
[----:B------:R1:W-:Y:S03]  /*3830*/  UTCBAR [UR14], URZ ;  /* 0x000000ff0e0073e9 */ /* 0x0003e600080000ff */
[----:B------:R-:W-:Y:S01]  /*3840*/  LOP3.LUT R11, R11, UR5, RZ, 0x3c, !PT ;  /* 0x000000050b0b7c12 */ /* 0x000fe2000f8e3cff */
[----:B------:R-:W-:Y:S07]  /*3850*/  @P1 BRA `(.L_x_60) ;  /* 0xfffffff8003c1947 */ /* 0x000fee000383ffff */
[----:B------:R-:W2:Y:S01]  /*3860*/  S2UR UR4, SR_CgaCtaId ;  /* 0x00000000000479c3 */ /* 0x000ea20000008800 */
[----:B------:R-:W-:Y:S01]  /*3870*/  ELECT P0, URZ, PT ;  /* 0x0000000000ff782f */ /* 0x000fe20003800000 */
[----:B------:R-:W-:Y:S01]  /*3880*/  IMAD.MOV.U32 R0, RZ, RZ, 0x1 ;  /* 0x00000001ff007424 */ /* 0x000fe200078e00ff */
[----:B------:R-:W-:Y:S01]  /*3890*/  UIADD3 UR9, UPT, UPT, UR9, 0xb0, URZ ;  /* 0x000000b009097890 */ /* 0x000fe2000fffe0ff */
[----:B------:R-:W-:Y:S01]  /*38a0*/  SHF.L.U32 R3, R11, 0x1f, RZ ;  /* 0x0000001f0b037819 */ /* 0x000fe200000006ff */
[----:B------:R-:W-:-:S03]  /*38b0*/  UMOV UR5, 0x40 ;  /* 0x0000004000057882 */ /* 0x000fc60000000000 */
[----:B------:R-:W-:Y:S01]  /*38c0*/  UVIRTCOUNT.DEALLOC.SMPOOL 0x80 ;  /* 0x000000800000784c */ /* 0x000fe20000000000 */
[----:B--2---:R-:W-:Y:S02]  /*38d0*/  ULEA UR4, UR4, UR5, 0x18 ;  /* 0x0000000504047291 */ /* 0x004fe4000f8ec0ff */
[----:B------:R-:W-:-:S07]  /*38e0*/  ULEA UR5, UR12, UR9, 0x3 ;  /* 0x000000090c057291 */ /* 0x000fce000f8e18ff */
[----:B------:R2:W-:Y:S02]  /*38f0*/  @P0 STS.U8 [UR4+0x1c], R0 ;  /* 0x00001c00ff000988 */ /* 0x0005e40008000004 */
[----:B------:R-:W3:Y:S02]  /*3900*/  SYNCS.PHASECHK.TRANS64.TRYWAIT P0, [UR5], R3 ;  /* 0x00000003ff0075a7 */ /* 0x000ee40008001105 */
[----:B--23--:R-:W-:Y:S05]  /*3910*/  @!P0 BRA `(.L_x_61) ;  /* 0x00000038007c8947 */ /* 0x00cfea0003800000 */
.L_x_120:
[----:B------:R-:W-:-:S04]  /*3920*/  UIADD3 UR6, UPT, UPT, UR12, 0x1, URZ ;  /* 0x000000010c067890 */ /* 0x000fc8000fffe0ff */
[----:B------:R-:W-:-:S04]  /*3930*/  UISETP.NE.AND UP0, UPT, UR6, 0x4, UPT ;  /* 0x000000040600788c */ /* 0x000fc8000bf05270 */
[----:B------:R-:W-:Y:S02]  /*3940*/  USEL UR7, URZ, 0x1, UP0 ;  /* 0x00000001ff077887 */ /* 0x000fe40008000000 */
[----:B------:R-:W-:-:S04]  /*3950*/  USEL UR6, UR6, URZ, UP0 ;  /* 0x000000ff06067287 */ /* 0x000fc80008000000 */
[----:B------:R-:W-:Y:S01]  /*3960*/  ULEA UR5, UR6, UR9, 0x3 ;  /* 0x0000000906057291 */ /* 0x000fe2000f8e18ff */
[----:B------:R-:W-:-:S04]  /*3970*/  LOP3.LUT R2, R11, UR7, RZ, 0x3c, !PT ;  /* 0x000000070b027c12 */ /* 0x000fc8000f8e3cff */
[----:B--2---:R-:W-:-:S04]  /*3980*/  SHF.L.U32 R3, R2, 0x1f, RZ ;  /* 0x0000001f02037819 */ /* 0x004fc800000006ff */
[----:B------:R-:W2:Y:S02]  /*3990*/  SYNCS.PHASECHK.TRANS64.TRYWAIT P0, [UR5], R3 ;  /* 0x00000003ff0075a7 */ /* 0x000ea40008001105 */
[----:B--2---:R-:W-:Y:S05]  /*39a0*/  @!P0 BRA `(.L_x_62) ;  /* 0x0000003800708947 */ /* 0x004fea0003800000 */
.L_x_122:
        /* <DEDUP_REMOVED lines=9> */
.L_x_124:
[----:B------:R-:W-:-:S04]  /*3a40*/  UIADD3 UR6, UPT, UPT, UR6, 0x1, URZ ;  /* 0x0000000106067890 */ /* 0x000fc8000fffe0ff */
[----:B------:R-:W-:-:S04]  /*3a50*/  UISETP.NE.AND UP0, UPT, UR6, 0x4, UPT ;  /* 0x000000040600788c */ /* 0x000fc8000bf05270 */
[----:B------:R-:W-:Y:S02]  /*3a60*/  USEL UR5, URZ, 0x1, UP0 ;  /* 0x00000001ff057887 */ /* 0x000fe40008000000 */
[----:B------:R-:W-:-:S04]  /*3a70*/  USEL UR6, UR6, URZ, UP0 ;  /* 0x000000ff06067287 */ /* 0x000fc80008000000 */
[----:B------:R-:W-:Y:S01]  /*3a80*/  ULEA UR6, UR6, UR9, 0x3 ;  /* 0x0000000906067291 */ /* 0x000fe2000f8e18ff */
[----:B--2---:R-:W-:-:S04]  /*3a90*/  LOP3.LUT R3, R2, UR5, RZ, 0x3c, !PT ;  /* 0x0000000502037c12 */ /* 0x004fc8000f8e3cff */
[----:B------:R-:W-:-:S04]  /*3aa0*/  SHF.L.U32 R3, R3, 0x1f, RZ ;  /* 0x0000001f03037819 */ /* 0x000fc800000006ff */
[----:B------:R-:W2:Y:S02]  /*3ab0*/  SYNCS.PHASECHK.TRANS64.TRYWAIT P0, [UR6], R3 ;  /* 0x00000003ff0075a7 */ /* 0x000ea40008001106 */
[----:B--2---:R-:W-:Y:S05]  /*3ac0*/  @!P0 BRA `(.L_x_64) ;  /* 0x0000003800588947 */ /* 0x004fea0003800000 */
.L_x_126:
[----:B------:R-:W-:Y:S01]  /*3ad0*/  NOP ;  /* 0x0000000000007918 */ /* 0x000fe20000000000 */
[----:B--2---:R-:W2:Y:S01]  /*3ae0*/  LDS R0, [UR4+0x14] ;  /* 0x00001404ff007984 */ /* 0x004ea20008000800 */
[----:B------:R-:W-:Y:S01]  /*3af0*/  ULOP3.LUT UR6, UR13, 0xffff, URZ, 0xc0, !UPT ;  /* 0x0000ffff0d067892 */ /* 0x000fe2000f8ec0ff */
[----:B------:R-:W-:Y:S01]  /*3b00*/  UMOV UR8, 0xffff ;  /* 0x0000ffff00087882 */ /* 0x000fe20000000000 */
[----:B------:R-:W-:Y:S02]  /*3b10*/  UMOV UR5, 0x1 ;  /* 0x0000000100057882 */ /* 0x000fe40000000000 */
[----:B------:R-:W-:-:S04]  /*3b20*/  USHF.R.U32.HI UR6, URZ, 0x5, UR6 ;  /* 0x00000005ff067899 */ /* 0x000fc80008011606 */
[----:B------:R-:W-:Y:S02]  /*3b30*/  USHF.L.U32 UR8, UR8, UR6, URZ ;  /* 0x0000000608087299 */ /* 0x000fe400080006ff */
[----:B------:R-:W-:-:S04]  /*3b40*/  USHF.L.U32 UR5, UR5, UR6, URZ ;  /* 0x0000000605057299 */ /* 0x000fc800080006ff */
[----:B--2---:R-:W-:-:S04]  /*3b50*/  LOP3.LUT R0, R0, UR8, RZ, 0xc0, !PT ;  /* 0x0000000800007c12 */ /* 0x004fc8000f8ec0ff */
[----:B------:R-:W-:-:S13]  /*3b60*/  ISETP.NE.AND P0, PT, R0, UR8, PT ;  /* 0x0000000800007c0c */ /* 0x000fda000bf05270 */
[----:B------:R-:W-:Y:S05]  /*3b70*/  @P0 BRA `(.L_x_65) ;  /* 0x0000000000580947 */ /* 0x000fea0003800000 */
[----:B------:R-:W2:Y:S02]  /*3b80*/  LDS R0, [UR4+0x18] ;  /* 0x00001804ff007984 */ /* 0x000ea40008000800 */
[----:B--2---:R-:W-:-:S04]  /*3b90*/  LOP3.LUT R0, R0, UR5, RZ, 0xc0, !PT ;  /* 0x0000000500007c12 */ /* 0x004fc8000f8ec0ff */
[----:B------:R-:W-:-:S13]  /*3ba0*/  ISETP.NE.AND P0, PT, R0, UR5, PT ;  /* 0x0000000500007c0c */ /* 0x000fda000bf05270 */
[----:B------:R-:W-:Y:S05]  /*3bb0*/  @P0 BRA `(.L_x_66) ;  /* 0x00000000003c0947 */ /* 0x000fea0003800000 */
[----:B------:R-:W2:Y:S01]  /*3bc0*/  S2R R2, SR_LANEID ;  /* 0x0000000000027919 */ /* 0x000ea20000000000 */
[----:B------:R-:W-:Y:S01]  /*3bd0*/  ULOP3.LUT UR8, URZ, UR8, URZ, 0x33, !UPT ;  /* 0x00000008ff087292 */ /* 0x000fe2000f8e33ff */
[----:B------:R-:W-:Y:S01]  /*3be0*/  LOP3.LUT R4, RZ, UR5, RZ, 0x33, !PT ;  /* 0x00000005ff047c12 */ /* 0x000fe2000f8e33ff */
[----:B------:R-:W-:Y:S02]  /*3bf0*/  VOTEU.ANY UR7, UPT, PT ;  /* 0x0000000000077886 */ /* 0x000fe400038e0100 */
[----:B------:R-:W-:Y:S01]  /*3c00*/  UFLO.U32 UR7, UR7 ;  /* 0x00000007000772bd */ /* 0x000fe200080e0000 */
[----:B------:R-:W3:Y:S01]  /*3c10*/  REDUX UR5, R4 ;  /* 0x00000000040573c4 */ /* 0x000ee20000000000 */
[----:B------:R-:W-:-:S06]  /*3c20*/  IMAD.U32 R0, RZ, RZ, UR8 ;  /* 0x00000008ff007e24 */ /* 0x000fcc000f8e00ff */
[----:B------:R1:W-:Y:S01]  /*3c30*/  UTCATOMSWS.AND URZ, UR8 ;  /* 0x0000000800ff79e3 */ /* 0x0003e20008000000 */
[----:B------:R-:W4:Y:S01]  /*3c40*/  REDUX UR6, R0 ;  /* 0x00000000000673c4 */ /* 0x000f220000000000 */
[----:B--2---:R-:W-:Y:S01]  /*3c50*/  ISETP.EQ.U32.AND P0, PT, R2, UR7, PT ;  /* 0x0000000702007c0c */ /* 0x004fe2000bf02070 */
[----:B---3--:R-:W-:Y:S01]  /*3c60*/  IMAD.U32 R2, RZ, RZ, UR5 ;  /* 0x00000005ff027e24 */ /* 0x008fe2000f8e00ff */
[----:B----4-:R-:W-:-:S11]  /*3c70*/  MOV R3, UR6 ;  /* 0x0000000600037c02 */ /* 0x010fd60008000f00 */
[----:B------:R1:W-:Y:S04]  /*3c80*/  @P0 ATOMS.AND RZ, [UR4+0x14], R3 ;  /* 0x00001403ffff098c */ /* 0x0003e8000a800004 */
[----:B------:R1:W-:Y:S01]  /*3c90*/  @P0 ATOMS.AND RZ, [UR4+0x18], R2 ;  /* 0x00001802ffff098c */ /* 0x0003e2000a800004 */
[----:B------:R-:W-:Y:S05]  /*3ca0*/  BRA `(.L_x_67) ;  /* 0x0000000000147947 */ /* 0x000fea0003800000 */
.L_x_66:
[----:B------:R-:W-:Y:S02]  /*3cb0*/  MOV R2, 0x3cd0 ;  /* 0x00003cd000027802 */ /* 0x000fe40000000f00 */
[----:B-1--45:R-:W-:Y:S05]  /*3cc0*/  CALL.REL.NOINC `($__internal_0_$__cuda_sm10x_tcgen05_guardrail_trap_col_being_dealloced_not_returned_by_alloc) ;  /* 0x0000003800747944 */ /* 0x032fea0003c00000 */
[----:B------:R-:W-:Y:S05]  /*3cd0*/  BRA `(.L_x_67) ;  /* 0x0000000000087947 */ /* 0x000fea0003800000 */
.L_x_65:
[----:B------:R-:W-:Y:S02]  /*3ce0*/  MOV R2, 0x3d00 ;  /* 0x00003d0000027802 */ /* 0x000fe40000000f00 */
[----:B-1--45:R-:W-:Y:S05]  /*3cf0*/  CALL.REL.NOINC `($__internal_2_$__cuda_sm10x_tcgen05_guardrail_trap_unallocated_columns_being_dealloced) ;  /* 0x0000003800807944 */ /* 0x032fea0003c00000 */
.L_x_67:
[----:B------:R-:W-:Y:S01]  /*3d00*/  NOP ;  /* 0x0000000000007918 */ /* 0x000fe20000000000 */
[----:B-1----:R-:W-:Y:S05]  /*3d10*/  EXIT ;  /* 0x000000000000794d */ /* 0x002fea0003800000 */
.L_x_49:
[----:B------:R-:W-:-:S09]  /*3d20*/  UISETP.NE.OR UP2, UPT, UR8, 0x3, !UP2 ;  /* 0x000000030800788c */ /* 0x000fd2000d745670 */
[----:B------:R-:W-:Y:S05]  /*3d30*/  BRA.U UP2, `(.L_x_68) ;  /* 0x0000000902fc7547 */ /* 0x000fea000b800000 */
[----:B------:R-:W1:Y:S01]  /*3d40*/  LDC R0, c[0x0][0xb30] ;  /* 0x0002cc00ff007b82 */ /* 0x000e620000000800 */
[----:B------:R-:W2:Y:S01]  /*3d50*/  LDCU.64 UR8, c[0x0][0x888] ;  /* 0x00011100ff0877ac */ /* 0x000ea20008000a00 */
[----:B------:R-:W-:Y:S01]  /*3d60*/  IMAD.MOV.U32 R30, RZ, RZ, 0x1 ;  /* 0x00000001ff1e7424 */ /* 0x000fe200078e00ff */
[----:B------:R-:W-:Y:S01]  /*3d70*/  CS2R R28, SRZ ;  /* 0x00000000001c7805 */ /* 0x000fe2000001ff00 */
[----:B------:R-:W-:Y:S01]  /*3d80*/  IMAD.MOV.U32 R25, RZ, RZ, 0x1800 ;  /* 0x00001800ff197424 */ /* 0x000fe200078e00ff */
[----:B------:R-:W4:Y:S03]  /*3d90*/  LDCU.64 UR4, c[0x0][0x890] ;  /* 0x00011200ff0477ac */ /* 0x000f260008000a00 */
[----:B------:R-:W3:Y:S01]  /*3da0*/  LDC R19, c[0x0][0x370] ;  /* 0x0000dc00ff137b82 */ /* 0x000ee20000000800 */
[----:B------:R-:W-:Y:S01]  /*3db0*/  UMOV UR7, 0x400 ;  /* 0x0000040000077882 */ /* 0x000fe20000000000 */
[----:B------:R-:W-:-:S02]  /*3dc0*/  UPLOP3.LUT UP1, UPT, UPT, UPT, UPT, 0x40, 0x4 ;  /* 0x000000000004789c */ /* 0x000fc40003f2e870 */
[----:B------:R-:W-:-:S04]  /*3dd0*/  ULEA UR7, UR37, UR7, 0x18 ;  /* 0x0000000725077291 */ /* 0x000fc8000f8ec0ff */
[----:B------:R-:W3:Y:S01]  /*3de0*/  LDC R2, c[0x0][0xb0c] ;  /* 0x0002c300ff027b82 */ /* 0x000ee20000000800 */
[----:B--2---:R-:W-:Y:S02]  /*3df0*/  UISETP.NE.U32.AND UP4, UPT, UR8, URZ, UPT ;  /* 0x000000ff0800728c */ /* 0x004fe4000bf85070 */
[----:B------:R-:W-:Y:S02]  /*3e00*/  UIADD3 UR8, UPT, UPT, UR7, 0x50, URZ ;  /* 0x0000005007087890 */ /* 0x000fe4000fffe0ff */
[----:B----4-:R-:W-:-:S03]  /*3e10*/  UISETP.NE.U32.AND UP5, UPT, UR4, URZ, UPT ;  /* 0x000000ff0400728c */ /* 0x010fc6000bfa5070 */
[----:B------:R-:W2:Y:S01]  /*3e20*/  LDC R18, c[0x0][0xb20] ;  /* 0x0002c800ff127b82 */ /* 0x000ea20000000800 */
[----:B-1----:R-:W-:Y:S01]  /*3e30*/  ISETP.NE.AND P1, PT, R0, 0x1, PT ;  /* 0x000000010000780c */ /* 0x002fe20003f25270 */
[----:B------:R-:W-:Y:S02]  /*3e40*/  UISETP.NE.AND.EX UP4, UPT, UR9, URZ, UPT, UP4 ;  /* 0x000000ff0900728c */ /* 0x000fe4000bf85340 */
[----:B------:R-:W-:Y:S02]  /*3e50*/  UPRMT UR37, UR37, 0x654, UR8 ;  /* 0x0000065425257896 */ /* 0x000fe40008000008 */
[----:B------:R-:W-:Y:S02]  /*3e60*/  UISETP.NE.AND.EX UP5, UPT, UR5, URZ, UPT, UP5 ;  /* 0x000000ff0500728c */ /* 0x000fe4000bfa5350 */
[----:B------:R-:W1:Y:S08]  /*3e70*/  LDC.64 R32, c[0x0][0x348] ;  /* 0x0000d200ff207b82 */ /* 0x000e700000000a00 */
[----:B------:R-:W4:Y:S08]  /*3e80*/  LDC.64 R16, c[0x0][0xb10] ;  /* 0x0002c400ff107b82 */ /* 0x000f300000000a00 */
[----:B------:R-:W1:Y:S08]  /*3e90*/  LDC.64 R6, c[0x0][0xb18] ;  /* 0x0002c600ff067b82 */ /* 0x000e700000000a00 */
[----:B------:R-:W1:Y:S08]  /*3ea0*/  LDC.64 R4, c[0x0][0xb28] ;  /* 0x0002ca00ff047b82 */ /* 0x000e700000000a00 */
[----:B--23--:R-:W1:Y:S02]  /*3eb0*/  LDC R24, c[0x0][0x374] ;  /* 0x0000dd00ff187b82 */ /* 0x00ce640000000800 */
.L_x_76:
[C---:B------:R-:W-:Y:S02]  /*3ec0*/  LEA R0, R29.reuse, UR7, 0x3 ;  /* 0x000000071d007c11 */ /* 0x040fe4000f8e18ff */
[----:B------:R-:W-:Y:S02]  /*3ed0*/  SHF.L.U32 R3, R28, 0x1f, RZ ;  /* 0x0000001f1c037819 */ /* 0x000fe400000006ff */
[----:B------:R-:W-:Y:S02]  /*3ee0*/  LEA R20, R29, UR7, 0x4 ;  /* 0x000000071d147c11 */ /* 0x000fe4000f8e20ff */
[----:B--2---:R-:W2:Y:S02]  /*3ef0*/  SYNCS.PHASECHK.TRANS64.TRYWAIT P0, [R0+URZ+0x70], R3 ;  /* 0x00007003000075a7 */ /* 0x004ea400080011ff */
[----:B--2---:R-:W-:Y:S05]  /*3f00*/  @!P0 BRA `(.L_x_69) ;  /* 0x0000003400608947 */ /* 0x004fea0003800000 */
.L_x_127:
[----:B------:R-:W-:Y:S01]  /*3f10*/  ISETP.GE.AND P0, PT, R60, 0x1, PT ;  /* 0x000000013c00780c */ /* 0x000fe20003f06270 */
[----:B------:R-:W3:Y:S01]  /*3f20*/  LDS.128 R20, [R20+0x100] ;  /* 0x0001000014147984 */ /* 0x000ee20000000c00 */
[----:B------:R-:W-:Y:S01]  /*3f30*/  ISETP.NE.U32.AND P4, PT, RZ, UR4, PT ;  /* 0x00000004ff007c0c */ /* 0x000fe2000bf85070 */
[----:B--2---:R-:W-:Y:S01]  /*3f40*/  VIADD R0, R0, 0x80 ;  /* 0x0000008000007836 */ /* 0x004fe20000000000 */
[----:B------:R-:W-:Y:S02]  /*3f50*/  SHF.L.U32 R26, R30, 0x1f, RZ ;  /* 0x0000001f1e1a7819 */ /* 0x000fe400000006ff */
[----:B------:R-:W-:Y:S02]  /*3f60*/  ISETP.NE.AND.EX P4, PT, RZ, UR5, PT, P4 ;  /* 0x00000005ff007c0c */ /* 0x000fe4000bf85340 */
[----:B------:R-:W-:Y:S01]  /*3f70*/  PRMT R0, RZ, 0x654, R0 ;  /* 0x00000654ff007816 */ /* 0x000fe20000000000 */
[----:B------:R-:W-:Y:S01]  /*3f80*/  @!PT LDS RZ, [RZ] ;  /* 0x00000000fffff984 */ /* 0x000fe20000000800 */
[----:B------:R-:W-:Y:S01]  /*3f90*/  @!PT LDS RZ, [RZ] ;  /* 0x00000000fffff984 */ /* 0x000fe20000000800 */
[----:B------:R-:W-:Y:S01]  /*3fa0*/  @!PT LDS RZ, [RZ] ;  /* 0x00000000fffff984 */ /* 0x000fe20000000800 */
[----:B------:R-:W-:Y:S01]  /*3fb0*/  @!PT LDS RZ, [RZ] ;  /* 0x00000000fffff984 */ /* 0x000fe20000000800 */
[----:B------:R2:W-:Y:S06]  /*3fc0*/  MEMBAR.ALL.CTA ;  /* 0x0000000000007992 */ /* 0x0005ec0000008000 */
[----:B--2---:R-:W2:Y:S02]  /*3fd0*/  FENCE.VIEW.ASYNC.S ;  /* 0x00000000000073c6 */ /* 0x004ea40000000000 */
[----:B--2---:R2:W-:Y:S01]  /*3fe0*/  SYNCS.ARRIVE.TRANS64.RED.A1T0 RZ, [R0+URZ], RZ ;  /* 0x000000ff00ff79a7 */ /* 0x0045e200081004ff */
[----:B---3--:R-:W-:Y:S11]  /*3ff0*/  LOP3.LUT P3, RZ, R22, 0x1, RZ, 0xc0, !PT ;  /* 0x0000000116ff7812 */ /* 0x008ff6000786c0ff */
[----:B------:R-:W-:Y:S02]  /*4000*/  @!UPT UIADD3 URZ, UPT, UPT, URZ, URZ, URZ ;  /* 0x000000fffffff290 */ /* 0x000fe4000fffe0ff */
[----:B------:R-:W-:Y:S02]  /*4010*/  @P3 MOV R13, R20 ;  /* 0x00000014000d3202 */ /* 0x000fe40000000f00 */
[----:B------:R-:W-:Y:S01]  /*4020*/  @P3 LOP3.LUT R8, R21, 0xffff, RZ, 0xc0, !PT ;  /* 0x0000ffff15083812 */ /* 0x000fe200078ec0ff */
[----:B--2---:R-:W-:Y:S06]  /*4030*/  @!P0 BRA `(.L_x_70) ;  /* 0x0000000000a48947 */ /* 0x004fec0003800000 */
[----:B-1----:R-:W-:Y:S01]  /*4040*/  IMAD.HI.U32 R31, R24, R7, RZ ;  /* 0x00000007181f7227 */ /* 0x002fe200078e00ff */
[----:B------:R-:W-:Y:S02]  /*4050*/  ISETP.NE.AND P0, PT, R6, 0x1, PT ;  /* 0x000000010600780c */ /* 0x000fe40003f05270 */
[----:B------:R-:W-:Y:S01]  /*4060*/  ISETP.NE.AND P2, PT, R60, 0x1, PT ;  /* 0x000000013c00780c */ /* 0x000fe20003f45270 */
[----:B----4-:R-:W-:Y:S01]  /*4070*/  IMAD.HI.U32 R34, R19, R16, RZ ;  /* 0x0000001013227227 */ /* 0x010fe200078e00ff */
[----:B------:R-:W-:Y:S02]  /*4080*/  SHF.R.U32.HI R31, RZ, R18, R31 ;  /* 0x00000012ff1f7219 */ /* 0x000fe4000001161f */
[----:B------:R-:W-:Y:S01]  /*4090*/  ISETP.NE.AND P5, PT, R2, 0x1, PT ;  /* 0x000000010200780c */ /* 0x000fe20003fa5270 */
[----:B------:R-:W-:Y:S01]  /*40a0*/  IMAD.HI.U32 R36, R13, R16, RZ ;  /* 0x000000100d247227 */ /* 0x000fe200078e00ff */
[----:B------:R-:W-:Y:S02]  /*40b0*/  SHF.R.U32.HI R34, RZ, R17, R34 ;  /* 0x00000011ff227219 */ /* 0x000fe40000011622 */
[----:B------:R-:W-:Y:S01]  /*40c0*/  SEL R3, R24, R31, !P0 ;  /* 0x0000001f18037207 */ /* 0x000fe20004000000 */
[C---:B------:R-:W-:Y:S01]  /*40d0*/  IMAD.HI.U32 R31, R8.reuse, R7, RZ ;  /* 0x00000007081f7227 */ /* 0x040fe200078e00ff */
[----:B------:R-:W-:Y:S02]  /*40e0*/  SEL R11, R19, R34, !P5 ;  /* 0x00000022130b7207 */ /* 0x000fe40006800000 */
[----:B------:R-:W-:Y:S01]  /*40f0*/  SHF.R.U32.HI R36, RZ, R17, R36 ;  /* 0x00000011ff247219 */ /* 0x000fe20000011624 */
[----:B------:R-:W-:Y:S01]  /*4100*/  IMAD.HI.U32 R38, R3, R4, RZ ;  /* 0x0000000403267227 */ /* 0x000fe200078e00ff */
[----:B------:R-:W-:Y:S03]  /*4110*/  SHF.R.U32.HI R31, RZ, R18, R31 ;  /* 0x00000012ff1f7219 */ /* 0x000fe6000001161f */
[----:B------:R-:W-:Y:S01]  /*4120*/  IMAD.HI.U32 R34, R11, R4, RZ ;  /* 0x000000040b227227 */ /* 0x000fe200078e00ff */
[----:B------:R-:W-:Y:S02]  /*4130*/  @P2 SHF.R.U32.HI R3, RZ, R5, R38 ;  /* 0x00000005ff032219 */ /* 0x000fe40000011626 */
[----:B------:R-:W-:Y:S02]  /*4140*/  SEL R9, R8, R31, !P0 ;  /* 0x0000001f08097207 */ /* 0x000fe40004000000 */
[----:B------:R-:W-:Y:S01]  /*4150*/  @P2 SHF.R.U32.HI R11, RZ, R5, R34 ;  /* 0x00000005ff0b2219 */ /* 0x000fe20000011622 */
[C---:B------:R-:W-:Y:S01]  /*4160*/  IMAD R10, R60.reuse, R3, RZ ;  /* 0x000000033c0a7224 */ /* 0x040fe200078e02ff */
[----:B------:R-:W-:Y:S01]  /*4170*/  SEL R3, R13, R36, !P5 ;  /* 0x000000240d037207 */ /* 0x000fe20006800000 */
[C---:B------:R-:W-:Y:S03]  /*4180*/  IMAD.HI.U32 R14, R9.reuse, R4, RZ ;  /* 0x00000004090e7227 */ /* 0x040fe600078e00ff */
[----:B------:R-:W-:Y:S01]  /*4190*/  ISETP.GE.AND P0, PT, R9, R10, PT ;  /* 0x0000000a0900720c */ /* 0x000fe20003f06270 */
[C---:B------:R-:W-:Y:S01]  /*41a0*/  IMAD R12, R60.reuse, R11, RZ ;  /* 0x0000000b3c0c7224 */ /* 0x040fe200078e02ff */
[-C--:B------:R-:W-:Y:S04]  /*41b0*/  SHF.R.U32.HI R14, RZ, R5.reuse, R14 ;  /* 0x00000005ff0e7219 */ /* 0x080fe8000001160e */
[----:B------:R-:W-:Y:S02]  /*41c0*/  ISETP.GE.OR P0, PT, R3, R12, P0 ;  /* 0x0000000c0300720c */ /* 0x000fe40000706670 */
[----:B------:R-:W-:Y:S05]  /*41d0*/  SEL R15, R9, R14, !P2 ;  /* 0x0000000e090f7207 */ /* 0x000fea0005000000 */
[----:B------:R-:W-:Y:S04]  /*41e0*/  IMAD.MOV R14, RZ, RZ, -R15 ;  /* 0x000000ffff0e7224 */ /* 0x000fe800078e0a0f */
[----:B------:R-:W-:Y:S02]  /*41f0*/  IMAD R14, R60, R14, R9 ;  /* 0x0000000e3c0e7224 */ /* 0x000fe400078e0209 */
[C---:B------:R-:W-:Y:S05]  /*4200*/  @!P0 IMAD.HI.U32 R10, R3.reuse, R4, RZ ;  /* 0x00000004030a8227 */ /* 0x040fea00078e00ff */
[----:B------:R-:W-:Y:S04]  /*4210*/  @!P0 SHF.R.U32.HI R10, RZ, R5, R10 ;  /* 0x00000005ff0a8219 */ /* 0x000fe8000001160a */
[----:B------:R-:W-:Y:S01]  /*4220*/  @!P0 SEL R0, R3, R10, !P2 ;  /* 0x0000000a03008207 */ /* 0x000fe20005000000 */
[----:B------:R-:W-:Y:S03]  /*4230*/  IMAD.MOV R10, RZ, RZ, -R3 ;  /* 0x000000ffff0a7224 */ /* 0x000fe600078e0a03 */
[----:B------:R-:W-:Y:S01]  /*4240*/  @!P0 IADD3 R15, PT, PT, R15, -R0, RZ ;  /* 0x800000000f0f8210 */ /* 0x000fe20007ffe0ff */
[----:B------:R-:W-:Y:S01]  /*4250*/  @!P0 IMAD R0, R11, R14, R0 ;  /* 0x0000000e0b008224 */ /* 0x000fe200078e0200 */
[----:B------:R-:W-:Y:S01]  /*4260*/  IADD3 R11, PT, PT, -R9, RZ, RZ ;  /* 0x000000ff090b7210 */ /* 0x000fe20007ffe1ff */
[----:B------:R-:W-:Y:S02]  /*4270*/  IMAD R13, R2, R10, R13 ;  /* 0x0000000a020d7224 */ /* 0x000fe400078e020d */
[----:B------:R-:W-:Y:S02]  /*4280*/  @!P0 IMAD R9, R15, R60, R3 ;  /* 0x0000003c0f098224 */ /* 0x000fe400078e0203 */
[----:B------:R-:W-:Y:S02]  /*4290*/  @!P0 IMAD.MOV.U32 R3, RZ, RZ, R0 ;  /* 0x000000ffff038224 */ /* 0x000fe400078e0000 */
[----:B------:R-:W-:Y:S02]  /*42a0*/  IMAD R8, R6, R11, R8 ;  /* 0x0000000b06087224 */ /* 0x000fe400078e0208 */
[----:B------:R-:W-:Y:S02]  /*42b0*/  IMAD R13, R3, R2, R13 ;  /* 0x00000002030d7224 */ /* 0x000fe400078e020d */
[----:B------:R-:W-:Y:S02]  /*42c0*/  IMAD R8, R9, R6, R8 ;  /* 0x0000000609087224 */ /* 0x000fe400078e0208 */
.L_x_70:
[----:B------:R-:W-:Y:S05]  /*42d0*/  BRA.U UP1, `(.L_x_71) ;  /* 0x0000000101107547 */ /* 0x000fea000b800000 */
[----:B------:R-:W-:Y:S04]  /*42e0*/  MOV R0, UR6 ;  /* 0x0000000600007c02 */ /* 0x000fe80008000f00 */
[----:B------:R-:W-:Y:S04]  /*42f0*/  SHF.L.U32 R3, R0, 0x1f, RZ ;  /* 0x0000001f00037819 */ /* 0x000fe800000006ff */
[----:B------:R-:W2:Y:S02]  /*4300*/  SYNCS.PHASECHK.TRANS64.TRYWAIT P0, [UR7+0x68], R3 ;  /* 0x00006803ff0075a7 */ /* 0x000ea40008001107 */
[----:B--2---:R-:W-:Y:S05]  /*4310*/  @!P0 BRA `(.L_x_72) ;  /* 0x0000003000708947 */ /* 0x004fea0003800000 */
.L_x_71:
[----:B------:R-:W-:Y:S05]  /*4320*/  BRA.U !UP5, `(.L_x_73) ;  /* 0x000000010d347547 */ /* 0x000fea000b800000 */
[----:B------:R-:W-:Y:S01]  /*4330*/  UPLOP3.LUT UP0, UPT, UPT, UPT, UP4, 0x80, 0x8 ;  /* 0x000000000008789c */ /* 0x000fe20003f0f040 */
[----:B--2---:R-:W-:Y:S02]  /*4340*/  HFMA2 R0, -RZ, RZ, 0, 5.9604644775390625e-08 ;  /* 0x00000001ff007431 */ /* 0x004fe400000001ff */
[----:B------:R-:W-:Y:S03]  /*4350*/  IMAD.MOV.U32 R134, RZ, RZ, 0x1 ;  /* 0x00000001ff867424 */ /* 0x000fe600078e00ff */
[----:B------:R-:W-:Y:S05]  /*4360*/  PLOP3.LUT P0, PT, PT, PT, UP0, 0x80, 0x8 ;  /* 0x000000000008781c */ /* 0x000fea0003f0f008 */
[----:B------:R-:W2:Y:S01]  /*4370*/  @UP0 LDCU.64 UR10, c[0x0][0x888] ;  /* 0x00011100ff0a07ac */ /* 0x000ea20008000a00 */
[----:B------:R-:W-:Y:S07]  /*4380*/  @UP0 UIMAD UR8, UR36, UR4, URZ ;  /* 0x00000004240802a4 */ /* 0x000fee000f8e02ff */
[----:B------:R-:W-:Y:S01]  /*4390*/  @!P0 PRMT R134, R0, 0x7610, R134 ;  /* 0x0000761000868816 */ /* 0x000fe20000000086 */
[----:B--2---:R-:W-:Y:S03]  /*43a0*/  @UP0 UIMAD.WIDE UR10, UR8, 0x4, UR10 ;  /* 0x00000004080a08a5 */ /* 0x004fe6000f8e020a */
[----:B------:R-:W2:Y:S03]  /*43b0*/  @!UP0 LDCU UR8, c[0x0][0x880] ;  /* 0x00011000ff0887ac */ /* 0x000ea60008000800 */
[----:B------:R-:W-:Y:S01]  /*43c0*/  IMAD.U32 R10, RZ, RZ, UR10 ;  /* 0x0000000aff0a7e24 */ /* 0x000fe2000f8e00ff */
[----:B------:R-:W-:Y:S05]  /*43d0*/  MOV R11, UR11 ;  /* 0x0000000b000b7c02 */ /* 0x000fea0008000f00 */
[----:B-----5:R3:W5:Y:S02]  /*43e0*/  @P0 LDG.E R69, desc[UR40][R10.64] ;  /* 0x000000280a450981 */ /* 0x020764000c1e1900 */
[----:B--23--:R-:W-:Y:S07]  /*43f0*/  @!P0 IMAD.U32 R69, RZ, RZ, UR8 ;  /* 0x00000008ff458e24 */ /* 0x00cfee000f8e00ff */
.L_x_73:
[----:B-----5:R-:W-:Y:S01]  /*4400*/  @!P4 FSETP.EQ.AND P5, PT, R69, RZ, PT ;  /* 0x000000ff4500c20b */ /* 0x020fe20003fa2000 */
[----:B------:R-:W-:Y:S01]  /*4410*/  @!UPT UIADD3 URZ, UPT, UPT, URZ, URZ, URZ ;  /* 0x000000fffffff290 */ /* 0x000fe2000fffe0ff */
[----:B------:R-:W-:Y:S11]  /*4420*/  @!P4 BRA `(.L_x_74) ;  /* 0x000000000014c947 */ /* 0x000ff60003800000 */
[----:B------:R-:W-:Y:S02]  /*4430*/  LOP3.LUT P0, RZ, R134, 0xff, RZ, 0xc0, !PT ;  /* 0x000000ff86ff7812 */ /* 0x000fe4000780c0ff */
[----:B------:R-:W-:Y:S04]  /*4440*/  PLOP3.LUT P5, PT, PT, PT, UP0, 0x80, 0x8 ;  /* 0x000000000008781c */ /* 0x000fe80003faf008 */
[----:B------:R-:W-:Y:S07]  /*4450*/  PLOP3.LUT P5, PT, P5, PT, PT, 0x8, 0x80 ;  /* 0x000000000080781c */ /* 0x000fee0002fae170 */
[----:B------:R-:W-:Y:S11]  /*4460*/  @P0 FSETP.EQ.AND P5, PT, R69, RZ, PT ;  /* 0x000000ff4500020b */ /* 0x000ff60003fa2000 */
[----:B------:R-:W-:Y:S02]  /*4470*/  @!UPT UIADD3 URZ, UPT, UPT, URZ, URZ, URZ ;  /* 0x000000fffffff290 */ /* 0x000fe4000fffe0ff */
.L_x_74:
[----:B------:R-:W3:Y:S01]  /*4480*/  SYNCS.PHASECHK.TRANS64.TRYWAIT P4, [UR7+0x58], R26 ;  /* 0x0000581aff0075a7 */ /* 0x000ee20008081107 */
[----:B------:R-:W-:Y:S01]  /*4490*/  @P3 SHF.R.U32.HI R27, RZ, 0x10, R21 ;  /* 0x00000010ff1b3819 */ /* 0x000fe20000011615 */
[----:B------:R-:W-:Y:S01]  /*44a0*/  VIADD R29, R29, 0x1 ;  /* 0x000000011d1d7836 */ /* 0x000fe20000000000 */
[----:B------:R-:W5:Y:S08]  /*44b0*/  LDC.64 R14, c[0x0][0xb10] ;  /* 0x0002c400ff0e7b82 */ /* 0x000f700000000a00 */
[----:B------:R-:W1:Y:S08]  /*44c0*/  LDC.64 R10, c[0x0][0xb18] ;  /* 0x0002c600ff0a7b82 */ /* 0x000e700000000a00 */
[----:B--2---:R-:W2:Y:S08]  /*44d0*/  @!P1 LDC R0, c[0x0][0xb20] ;  /* 0x0002c800ff009b82 */ /* 0x004eb00000000800 */
[----:B------:R-:W4:Y:S01]  /*44e0*/  @!P1 LDC R3, c[0x0][0xb0c] ;  /* 0x0002c300ff039b82 */ /* 0x000f220000000800 */
[----:B-----5:R-:W-:Y:S05]  /*44f0*/  @!P1 IMAD.HI.U32 R14, R13, R14, RZ ;  /* 0x0000000e0d0e9227 */ /* 0x020fea00078e00ff */
[----:B------:R-:W-:Y:S01]  /*4500*/  @!P1 SHF.R.U32.HI R14, RZ, R15, R14 ;  /* 0x0000000fff0e9219 */ /* 0x000fe2000001160e */
[----:B-1----:R-:W-:Y:S01]  /*4510*/  @!P1 IMAD.HI.U32 R11, R8, R11, RZ ;  /* 0x0000000b080b9227 */ /* 0x002fe200078e00ff */
[----:B------:R-:W-:Y:S04]  /*4520*/  @!P1 ISETP.NE.AND P0, PT, R10, 0x1, PT ;  /* 0x000000010a00980c */ /* 0x000fe80003f05270 */
[----:B--2---:R-:W-:Y:S02]  /*4530*/  @!P1 SHF.R.U32.HI R9, RZ, R0, R11 ;  /* 0x00000000ff099219 */ /* 0x004fe4000001160b */
[----:B----4-:R-:W-:Y:S02]  /*4540*/  @!P1 ISETP.NE.AND P2, PT, R3, 0x1, PT ;  /* 0x000000010300980c */ /* 0x010fe40003f45270 */
[----:B------:R-:W-:Y:S02]  /*4550*/  @!P1 SEL R9, R8, R9, !P0 ;  /* 0x0000000908099207 */ /* 0x000fe40004000000 */
[----:B------:R-:W-:Y:S02]  /*4560*/  ELECT P0, URZ, PT ;  /* 0x0000000000ff782f */ /* 0x000fe40003800000 */
[----:B------:R-:W-:Y:S05]  /*4570*/  @!P1 SEL R14, R13, R14, !P2 ;  /* 0x0000000e0d0e9207 */ /* 0x000fea0005000000 */
[----:B------:R-:W-:Y:S02]  /*4580*/  @!P1 IMAD.IADD R0, R9, 0x1, -R14 ;  /* 0x0000000109009824 */ /* 0x000fe400078e0a0e */
[----:B------:R-:W-:Y:S02]  /*4590*/  @!P1 IMAD.IADD R9, R14, 0x1, -R9 ;  /* 0x000000010e099824 */ /* 0x000fe400078e0a09 */
[----:B------:R-:W-:Y:S02]  /*45a0*/  @!P1 IMAD R13, R0, R3, R13 ;  /* 0x00000003000d9224 */ /* 0x000fe400078e020d */
[----:B------:R-:W-:Y:S01]  /*45b0*/  @!P1 IMAD R8, R9, R10, R8 ;  /* 0x0000000a09089224 */ /* 0x000fe200078e0208 */
[----:B---3--:R-:W-:Y:S06]  /*45c0*/  @!P4 BRA `(.L_x_75) ;  /* 0x0000002c00dcc947 */ /* 0x008fec0003800000 */
.L_x_130:
[----:B------:R-:W-:Y:S01]  /*45d0*/  PLOP3.LUT P5, PT, P5, P0, PT, 0xf2, 0x2f ;  /* 0x00000000002f781c */ /* 0x000fe20002fa1e72 */
[----:B------:R-:W-:Y:S01]  /*45e0*/  UMOV UR14, 0x0 ;  /* 0x00000000000e7882 */ /* 0x000fe20000000000 */
[----:B------:R-:W-:Y:S01]  /*45f0*/  UMOV UR15, 0x10000000 ;  /* 0x10000000000f7882 */ /* 0x000fe20000000000 */
[----:B------:R-:W-:Y:S01]  /*4600*/  LOP3.LUT R30, R30, 0x1, RZ, 0x3c, !PT ;  /* 0x000000011e1e7812 */ /* 0x000fe200078e3cff */
[----:B------:R-:W-:Y:S01]  /*4610*/  UMOV UR28, UR36 ;  /* 0x00000024001c7c82 */ /* 0x000fe20008000000 */
[----:B------:R-:W-:Y:S01]  /*4620*/  UMOV UR20, UR36 ;  /* 0x0000002400147c82 */ /* 0x000fe20008000000 */
[----:B------:R-:W-:Y:S01]  /*4630*/  UMOV UR12, UR36 ;  /* 0x00000024000c7c82 */ /* 0x000fe20008000000 */
[----:B------:R-:W-:Y:S06]  /*4640*/  @P3 R2UR UR36, R27 ;  /* 0x000000001b2432ca */ /* 0x000fec00000e0000 */
[----:B-1----:R-:W-:Y:S01]  /*4650*/  @!P5 IADD3 R3, P0, PT, R32, 0x580, RZ ;  /* 0x000005802003d810 */ /* 0x002fe20007f1e0ff */
[----:B------:R-:W-:Y:S01]  /*4660*/  @!P5 IMAD R133, R133, 0x60, RZ ;  /* 0x000000608585d824 */ /* 0x000fe200078e02ff */
[----:B------:R-:W-:Y:S01]  /*4670*/  VOTEU.ALL UP1, P5 ;  /* 0x0000000000ff7886 */ /* 0x000fe20002820000 */
[----:B------:R-:W-:Y:S01]  /*4680*/  @!P5 IMAD.SHL.U32 R135, R135, 0x40, RZ ;  /* 0x000000408787d824 */ /* 0x000fe200078e00ff */
[----:B------:R-:W-:Y:S01]  /*4690*/  @!P5 R2UR UR9, R3 ;  /* 0x000000000309d2ca */ /* 0x000fe200000e0000 */
[----:B------:R-:W-:Y:S01]  /*46a0*/  @!P5 IMAD.X R0, RZ, RZ, R33, P0 ;  /* 0x000000ffff00d224 */ /* 0x000fe200000e0621 */
[----:B------:R-:W-:Y:S01]  /*46b0*/  @!P5 R2UR UR26, R133 ;  /* 0x00000000851ad2ca */ /* 0x000fe200000e0000 */
[----:B------:R-:W-:Y:S01]  /*46c0*/  @!UP1 UIADD3 UR25, UPT, UPT, UR7, 0x50, URZ ;  /* 0x0000005007199890 */ /* 0x000fe2000fffe0ff */
[----:B------:R-:W-:Y:S01]  /*46d0*/  @!P5 R2UR UR27, R135 ;  /* 0x00000000871bd2ca */ /* 0x000fe200000e0000 */
[----:B------:R-:W-:Y:S01]  /*46e0*/  @!UP1 UIADD3 UR24, UPT, UPT, UR7, 0x200, URZ ;  /* 0x0000020007189890 */ /* 0x000fe2000fffe0ff */
[----:B------:R-:W-:Y:S01]  /*46f0*/  @!P5 R2UR UR8, R0 ;  /* 0x000000000008d2ca */ /* 0x000fe200000e0000 */
[----:B------:R-:W-:Y:S01]  /*4700*/  VOTEU.ALL UP3, P5 ;  /* 0x0000000000ff7886 */ /* 0x000fe20002860000 */
[----:B------:R-:W-:Y:S01]  /*4710*/  @!UP1 UIADD3 UR16, UPT, UPT, UR7, 0xa00, URZ ;  /* 0x00000a0007109890 */ /* 0x000fe2000fffe0ff */
[C---:B------:R-:W-:Y:S01]  /*4720*/  ISETP.NE.AND P0, PT, R29.reuse, 0x2, PT ;  /* 0x000000021d00780c */ /* 0x040fe20003f05270 */
[----:B------:R-:W-:Y:S01]  /*4730*/  VOTEU.ALL UP2, P5 ;  /* 0x0000000000ff7886 */ /* 0x000fe20002840000 */
[----:B------:R-:W-:Y:S01]  /*4740*/  UMOV UR17, UR25 ;  /* 0x0000001900117c82 */ /* 0x000fe20008000000 */
[----:B------:R-:W-:Y:S01]  /*4750*/  IMAD.IADD R133, R8, 0x1, R117 ;  /* 0x0000000108857824 */ /* 0x000fe200078e0275 */
[----:B------:R-:W-:Y:S01]  /*4760*/  SEL R3, RZ, 0x1, P0 ;  /* 0x00000001ff037807 */ /* 0x000fe20000000000 */
[----:B------:R-:W-:Y:S01]  /*4770*/  IMAD.U32 R10, RZ, RZ, UR9 ;  /* 0x00000009ff0a7e24 */ /* 0x000fe2000f8e00ff */
[----:B------:R-:W-:Y:S01]  /*4780*/  @!UP1 UIADD3 UR18, UPT, UPT, UR26, 0x20, URZ ;  /* 0x000000201a129890 */ /* 0x000fe2000fffe0ff */
[----:B------:R-:W-:Y:S01]  /*4790*/  SEL R29, R29, RZ, P0 ;  /* 0x000000ff1d1d7207 */ /* 0x000fe20000000000 */
[----:B------:R-:W-:Y:S01]  /*47a0*/  UMOV UR19, UR27 ;  /* 0x0000001b00137c82 */ /* 0x000fe20008000000 */
[----:B------:R-:W-:Y:S01]  /*47b0*/  @!UP1 UIADD3 UR10, UPT, UPT, UR26, 0x40, URZ ;  /* 0x000000401a0a9890 */ /* 0x000fe2000fffe0ff */
[----:B------:R-:W-:Y:S01]  /*47c0*/  IMAD.U32 R11, RZ, RZ, UR8 ;  /* 0x00000008ff0b7e24 */ /* 0x000fe2000f8e00ff */
[----:B------:R-:W-:Y:S01]  /*47d0*/  @!P5 R2UR UR22, R10 ;  /* 0x000000000a16d2ca */ /* 0x000fe200000e0000 */
[----:B------:R-:W-:Y:S01]  /*47e0*/  @!UP1 UIADD3 UR8, UPT, UPT, UR7, 0x1200, URZ ;  /* 0x0000120007089890 */ /* 0x000fe2000fffe0ff */
[----:B------:R-:W-:Y:S01]  /*47f0*/  LOP3.LUT R28, R28, R3, RZ, 0x3c, !PT ;  /* 0x000000031c1c7212 */ /* 0x000fe200078e3cff */
[----:B------:R-:W-:Y:S01]  /*4800*/  VOTEU.ALL UP1, P5 ;  /* 0x0000000000ff7886 */ /* 0x000fe20002820000 */
[----:B------:R-:W-:Y:S01]  /*4810*/  @!P5 R2UR UR23, R11 ;  /* 0x000000000b17d2ca */ /* 0x000fe200000e0000 */
[----:B------:R-:W-:Y:S01]  /*4820*/  UMOV UR9, UR25 ;  /* 0x0000001900097c82 */ /* 0x000fe20008000000 */
[----:B------:R-:W-:Y:S01]  /*4830*/  UMOV UR11, UR27 ;  /* 0x0000001b000b7c82 */ /* 0x000fe20008000000 */
[----:B------:R-:W-:Y:S10]  /*4840*/  IMAD.IADD R135, R13, 0x1, R132 ;  /* 0x000000010d877824 */ /* 0x000ff400078e0284 */
[----:B------:R2:W-:Y:S01]  /*4850*/  @!UP3 UTMALDG.3D [UR24], [UR22], desc[UR14] ;  /* 0x00000e181600b5b4 */ /* 0x0005e20008011000 */
[----:B------:R2:W-:Y:S01]  /*4860*/  @!UP2 UTMALDG.3D [UR16], [UR22], desc[UR14] ;  /* 0x00000e101600a5b4 */ /* 0x0005e20008011000 */
[----:B------:R2:W-:Y:S01]  /*4870*/  @!UP1 UTMALDG.3D [UR8], [UR22], desc[UR14] ;  /* 0x00000e08160095b4 */ /* 0x0005e20008011000 */
[----:B------:R2:W-:Y:S01]  /*4880*/  @!P5 SYNCS.ARRIVE.TRANS64.RED.A0TR RZ, [UR7+0x50], R25 ;  /* 0x00005019ffffd9a7 */ /* 0x0005e20008300407 */
[----:B------:R-:W-:Y:S01]  /*4890*/  UPLOP3.LUT UP1, UPT, UPT, UPT, UPT, 0x80, 0x8 ;  /* 0x000000000008789c */ /* 0x000fe20003f2f070 */
[----:B------:R-:W-:Y:S01]  /*48a0*/  SYNCS.ARRIVE.TRANS64.RED.A1T0 RZ, [UR37], RZ ;  /* 0x000000ffffff79a7 */ /* 0x000fe20008100425 */
[----:B------:R-:W-:Y:S09]  /*48b0*/  @P3 BRA `(.L_x_76) ;  /* 0xfffffff400803947 */ /* 0x000ff2000383ffff */
[----:B------:R-:W-:Y:S07]  /*48c0*/  MOV R0, UR7 ;  /* 0x0000000700007c02 */ /* 0x000fee0008000f00 */
.L_x_77:
[----:B-1----:R-:W-:-:S04]  /*48d0*/  SHF.L.U32 R3, R30, 0x1f, RZ ;  /* 0x0000001f1e037819 */ /* 0x002fc800000006ff */
[----:B------:R1:W3:Y:S03]  /*48e0*/  SYNCS.PHASECHK.TRANS64.TRYWAIT P0, [R0+URZ+0x58], R3 ;  /* 0x00005803000075a7 */ /* 0x0002e600080011ff */
[----:B---3--:R-:W-:Y:S05]  /*48f0*/  @!P0 NANOSLEEP.SYNCS 0x989680 ;  /* 0x009896800000895d */ /* 0x008fea0003900000 */
[----:B------:R-:W3:Y:S02]  /*4900*/  @!P0 SYNCS.PHASECHK.TRANS64 P0, [R0+URZ+0x58], R3 ;  /* 0x00005803000085a7 */ /* 0x000ee400080010ff */
[----:B--23--:R-:W-:Y:S05]  /*4910*/  @P0 EXIT ;  /* 0x000000000000094d */ /* 0x00cfea0003800000 */
[----:B------:R-:W-:Y:S05]  /*4920*/  BRA `(.L_x_77) ;  /* 0xfffffffc00e87947 */ /* 0x000fea000383ffff */
.L_x_68:
[----:B------:R-:W-:-:S06]  /*4930*/  UISETP.GE.AND UP1, UPT, UR8, 0x4, UPT ;  /* 0x000000040800788c */ /* 0x000fcc000bf26270 */
[----:B------:R-:W-:-:S13]  /*4940*/  PLOP3.LUT P0, PT, PT, PT, UP1, 0x80, 0x8 ;  /* 0x000000000008781c */ /* 0x000fda0003f0f018 */
[----:B------:R-:W-:Y:S05]  /*4950*/  @!P0 EXIT ;  /* 0x000000000000894d */ /* 0x000fea0003800000 */
[----:B------:R-:W-:Y:S01]  /*4960*/  BAR.SYNC.DEFER_BLOCKING 0x6, 0xa0 ;  /* 0x0182800000007b1d */ /* 0x000fe20000010000 */
[C---:B------:R-:W-:Y:S01]  /*4970*/  IMAD.SHL.U32 R5, R143.reuse, 0x20, RZ ;  /* 0x000000208f057824 */ /* 0x040fe200078e00ff */
[----:B------:R-:W-:Y:S01]  /*4980*/  CS2R R148, SRZ ;  /* 0x0000000000947805 */ /* 0x000fe2000001ff00 */
[C---:B------:R-:W-:Y:S02]  /*4990*/  IMAD.SHL.U32 R0, R143.reuse, 0x10, RZ ;  /* 0x000000108f007824 */ /* 0x040fe400078e00ff */
[----:B------:R-:W-:Y:S01]  /*49a0*/  IMAD.SHL.U32 R144, R143, 0x4, RZ ;  /* 0x000000048f907824 */ /* 0x000fe200078e00ff */
[----:B------:R-:W-:Y:S02]  /*49b0*/  UMOV UR43, 0x400 ;  /* 0x00000400002b7882 */ /* 0x000fe40000000000 */
[----:B------:R-:W1:Y:S01]  /*49c0*/  LDC R141, c[0x0][0x370] ;  /* 0x0000dc00ff8d7b82 */ /* 0x000e620000000800 */
[----:B------:R-:W-:Y:S01]  /*49d0*/  ULEA UR43, UR37, UR43, 0x18 ;  /* 0x0000002b252b7291 */ /* 0x000fe2000f8ec0ff */
[----:B------:R-:W-:Y:S01]  /*49e0*/  LOP3.LUT R2, R5, 0x80, RZ, 0xc0, !PT ;  /* 0x0000008005027812 */ /* 0x000fe200078ec0ff */
[----:B------:R-:W-:Y:S01]  /*49f0*/  IMAD.MOV.U32 R64, RZ, RZ, RZ ;  /* 0x000000ffff407224 */ /* 0x000fe200078e00ff */
[----:B------:R-:W-:Y:S01]  /*4a00*/  LOP3.LUT R0, R0, 0x600, RZ, 0xc0, !PT ;  /* 0x0000060000007812 */ /* 0x000fe200078ec0ff */
[----:B------:R-:W-:Y:S01]  /*4a10*/  UIADD3 UR4, UPT, UPT, UR43, 0x1a00, URZ ;  /* 0x00001a002b047890 */ /* 0x000fe2000fffe0ff */
[----:B------:R-:W-:Y:S01]  /*4a20*/  LOP3.LUT R7, R2, 0x10, R143, 0xf8, !PT ;  /* 0x0000001002077812 */ /* 0x000fe200078ef88f */
[----:B------:R-:W-:Y:S01]  /*4a30*/  IMAD.U32 R2, R143, 0x10000, RZ ;  /* 0x000100008f027824 */ /* 0x000fe200078e00ff */
[----:B------:R-:W2:Y:S01]  /*4a40*/  LDC R62, c[0x0][0xb0c] ;  /* 0x0002c300ff3e7b82 */ /* 0x000ea20000000800 */
[--C-:B------:R-:W-:Y:S01]  /*4a50*/  LOP3.LUT R0, R0, 0x60, R5.reuse, 0xf8, !PT ;  /* 0x0000006000007812 */ /* 0x100fe200078ef805 */
[----:B------:R-:W-:Y:S01]  /*4a60*/  IMAD.MOV.U32 R152, RZ, RZ, RZ ;  /* 0x000000ffff987224 */ /* 0x000fe200078e00ff */
[----:B------:R-:W-:Y:S01]  /*4a70*/  LOP3.LUT R144, R7, 0x10, R144, 0x78, !PT ;  /* 0x0000001007907812 */ /* 0x000fe200078e7890 */
[----:B------:R-:W-:Y:S01]  /*4a80*/  IMAD.MOV.U32 R147, RZ, RZ, RZ ;  /* 0x000000ffff937224 */ /* 0x000fe200078e00ff */
[----:B------:R-:W-:Y:S01]  /*4a90*/  LOP3.LUT R2, R2, 0x600000, RZ, 0xc0, !PT ;  /* 0x0060000002027812 */ /* 0x000fe200078ec0ff */
[----:B------:R-:W-:Y:S01]  /*4aa0*/  IMAD.U32 R150, RZ, RZ, UR4 ;  /* 0x00000004ff967e24 */ /* 0x000fe2000f8e00ff */
[----:B------:R-:W-:Y:S01]  /*4ab0*/  LOP3.LUT R5, R0, 0x100, R5, 0xf8, !PT ;  /* 0x0000010000057812 */ /* 0x000fe200078ef805 */
[----:B------:R-:W4:Y:S01]  /*4ac0*/  LDC R140, c[0x0][0xb20] ;  /* 0x0002c800ff8c7b82 */ /* 0x000f220000000800 */
[----:B------:R-:W3:Y:S01]  /*4ad0*/  LDS R3, [UR43+0x120] ;  /* 0x0001202bff037984 */ /* 0x000ee20008000800 */
[----:B------:R-:W1:Y:S01]  /*4ae0*/  LDCU.64 UR46, c[0x0][0x348] ;  /* 0x00006900ff2e77ac */ /* 0x000e620008000a00 */
[----:B------:R-:W-:Y:S01]  /*4af0*/  LOP3.LUT R144, R5, R144, RZ, 0xfc, !PT ;  /* 0x0000009005907212 */ /* 0x000fe200078efcff */
[----:B------:R-:W1:Y:S04]  /*4b00*/  LDCU.64 UR38, c[0x0][0x888] ;  /* 0x00011100ff2677ac */ /* 0x000e680008000a00 */
[----:B------:R-:W1:Y:S01]  /*4b10*/  LDC R61, c[0x0][0xb30] ;  /* 0x0002cc00ff3d7b82 */ /* 0x000e620000000800 */
[----:B------:R-:W-:-:S07]  /*4b20*/  UIADD3 UR42, UPT, UPT, UR43, 0x200, URZ ;  /* 0x000002002b2a7890 */ /* 0x000fce000fffe0ff */
[----:B------:R-:W1:Y:S08]  /*4b30*/  LDC.64 R126, c[0x0][0xb10] ;  /* 0x0002c400ff7e7b82 */ /* 0x000e700000000a00 */
[----:B------:R-:W1:Y:S08]  /*4b40*/  LDC.64 R58, c[0x0][0xb18] ;  /* 0x0002c600ff3a7b82 */ /* 0x000e700000000a00 */
[----:B------:R-:W1:Y:S08]  /*4b50*/  LDC.64 R122, c[0x0][0x888] ;  /* 0x00022200ff7a7b82 */ /* 0x000e700000000a00 */
[----:B------:R-:W1:Y:S01]  /*4b60*/  LDC.64 R56, c[0x0][0xb28] ;  /* 0x0002ca00ff387b82 */ /* 0x000e620000000a00 */
[----:B---3--:R-:W-:-:S07]  /*4b70*/  IMAD.IADD R2, R3, 0x1, R2 ;  /* 0x0000000103027824 */ /* 0x008fce00078e0202 */
[----:B------:R-:W3:Y:S08]  /*4b80*/  LDC.64 R124, c[0x0][0x890] ;  /* 0x00022400ff7c7b82 */ /* 0x000ef00000000a00 */
[----:B------:R-:W1:Y:S08]  /*4b90*/  LDC.64 R120, c[0x0][0x8b0] ;  /* 0x00022c00ff787b82 */ /* 0x000e700000000a00 */
[----:B------:R-:W1:Y:S08]  /*4ba0*/  LDC.64 R118, c[0x0][0x8a8] ;  /* 0x00022a00ff767b82 */ /* 0x000e700000000a00 */
[----:B--2-4-:R-:W1:Y:S02]  /*4bb0*/  LDC R142, c[0x0][0x374] ;  /* 0x0000dd00ff8e7b82 */ /* 0x014e640000000800 */
.L_x_97:
[----:B------:R-:W-:Y:S02]  /*4bc0*/  LEA R0, R152, UR43, 0x3 ;  /* 0x0000002b98007c11 */ /* 0x000fe4000f8e18ff */
[----:B------:R-:W-:Y:S02]  /*4bd0*/  SHF.L.U32 R3, R148, 0x1f, RZ ;  /* 0x0000001f94037819 */ /* 0x000fe400000006ff */
[----:B------:R-:W-:Y:S02]  /*4be0*/  LEA R16, R152, UR43, 0x4 ;  /* 0x0000002b98107c11 */ /* 0x000fe4000f8e20ff */
[----:B--2---:R-:W2:Y:S02]  /*4bf0*/  SYNCS.PHASECHK.TRANS64.TRYWAIT P0, [R0+URZ+0x70], R3 ;  /* 0x00007003000075a7 */ /* 0x004ea400080011ff */
[----:B-12---:R-:W-:Y:S05]  /*4c00*/  @!P0 BRA `(.L_x_78) ;  /* 0x0000002800648947 */ /* 0x006fea0003800000 */
.L_x_131:
[----:B------:R-:W4:Y:S01]  /*4c10*/  LDC.64 R14, c[0x0][0xb10] ;  /* 0x0002c400ff0e7b82 */ /* 0x000f220000000a00 */
[----:B------:R-:W3:Y:S01]  /*4c20*/  LDS.128 R16, [R16+0x100] ;  /* 0x0001000010107984 */ /* 0x000ee20000000c00 */
[----:B-1----:R-:W-:Y:S01]  /*4c30*/  ISETP.NE.AND P1, PT, R61, 0x1, PT ;  /* 0x000000013d00780c */ /* 0x002fe20003f25270 */
[----:B--2---:R-:W-:Y:S01]  /*4c40*/  VIADD R0, R0, 0x80 ;  /* 0x0000008000007836 */ /* 0x004fe20000000000 */
[----:B------:R-:W-:Y:S04]  /*4c50*/  ISETP.GE.AND P0, PT, R60, 0x1, PT ;  /* 0x000000013c00780c */ /* 0x000fe80003f06270 */
[----:B------:R-:W1:Y:S01]  /*4c60*/  LDC.64 R12, c[0x0][0xb18] ;  /* 0x0002c600ff0c7b82 */ /* 0x000e620000000a00 */
[----:B------:R-:W-:Y:S01]  /*4c70*/  PRMT R0, RZ, 0x654, R0 ;  /* 0x00000654ff007816 */ /* 0x000fe20000000000 */
[----:B------:R-:W-:Y:S01]  /*4c80*/  @!PT LDS RZ, [RZ] ;  /* 0x00000000fffff984 */ /* 0x000fe20000000800 */
[----:B------:R-:W-:Y:S01]  /*4c90*/  @!PT LDS RZ, [RZ] ;  /* 0x00000000fffff984 */ /* 0x000fe20000000800 */
[----:B------:R-:W-:Y:S01]  /*4ca0*/  @!PT LDS RZ, [RZ] ;  /* 0x00000000fffff984 */ /* 0x000fe20000000800 */
[----:B------:R-:W-:Y:S01]  /*4cb0*/  @!PT LDS RZ, [RZ] ;  /* 0x00000000fffff984 */ /* 0x000fe20000000800 */
[----:B------:R2:W-:Y:S06]  /*4cc0*/  MEMBAR.ALL.CTA ;  /* 0x0000000000007992 */ /* 0x0005ec0000008000 */
[----:B--2---:R-:W2:Y:S01]  /*4cd0*/  FENCE.VIEW.ASYNC.S ;  /* 0x00000000000073c6 */ /* 0x004ea20000000000 */
[----:B------:R-:W1:Y:S08]  /*4ce0*/  @!P1 LDC R11, c[0x0][0xb20] ;  /* 0x0002c800ff0b9b82 */ /* 0x000e700000000800 */
[----:B------:R-:W1:Y:S01]  /*4cf0*/  @!P1 LDC R10, c[0x0][0xb0c] ;  /* 0x0002c300ff0a9b82 */ /* 0x000e620000000800 */
[----:B--2---:R2:W-:Y:S01]  /*4d00*/  SYNCS.ARRIVE.TRANS64.RED.A1T0 RZ, [R0+URZ], RZ ;  /* 0x000000ff00ff79a7 */ /* 0x0045e200081004ff */
[----:B---3--:R-:W-:Y:S04]  /*4d10*/  LOP3.LUT P4, RZ, R18, 0x1, RZ, 0xc0, !PT ;  /* 0x0000000112ff7812 */ /* 0x008fe8000788c0ff */
[----:B------:R-:W-:Y:S09]  /*4d20*/  P2R R151, PR, RZ, 0x10 ;  /* 0x00000010ff977803 */ /* 0x000ff20000000000 */
[----:B------:R-:W-:Y:S02]  /*4d30*/  @P4 MOV R65, R16 ;  /* 0x0000001000414202 */ /* 0x000fe40000000f00 */
[----:B------:R-:W-:Y:S01]  /*4d40*/  @P4 LOP3.LUT R63, R17, 0xffff, RZ, 0xc0, !PT ;  /* 0x0000ffff113f4812 */ /* 0x000fe200078ec0ff */
[----:B--2-4-:R-:W-:Y:S06]  /*4d50*/  @!P0 BRA `(.L_x_79) ;  /* 0x0000000000a48947 */ /* 0x014fec0003800000 */
[----:B------:R-:W-:Y:S01]  /*4d60*/  IMAD.HI.U32 R21, R142, R59, RZ ;  /* 0x0000003b8e157227 */ /* 0x000fe200078e00ff */
[----:B------:R-:W-:Y:S02]  /*4d70*/  ISETP.NE.AND P0, PT, R58, 0x1, PT ;  /* 0x000000013a00780c */ /* 0x000fe40003f05270 */
[----:B------:R-:W-:Y:S01]  /*4d80*/  ISETP.NE.AND P2, PT, R60, 0x1, PT ;  /* 0x000000013c00780c */ /* 0x000fe20003f45270 */
[----:B------:R-:W-:Y:S01]  /*4d90*/  IMAD.HI.U32 R20, R141, R126, RZ ;  /* 0x0000007e8d147227 */ /* 0x000fe200078e00ff */
[----:B------:R-:W-:Y:S02]  /*4da0*/  SHF.R.U32.HI R21, RZ, R140, R21 ;  /* 0x0000008cff157219 */ /* 0x000fe40000011615 */
[----:B------:R-:W-:Y:S01]  /*4db0*/  ISETP.NE.AND P3, PT, R62, 0x1, PT ;  /* 0x000000013e00780c */ /* 0x000fe20003f65270 */
[----:B------:R-:W-:Y:S01]  /*4dc0*/  IMAD.HI.U32 R24, R65, R126, RZ ;  /* 0x0000007e41187227 */ /* 0x000fe200078e00ff */
[----:B------:R-:W-:Y:S02]  /*4dd0*/  SHF.R.U32.HI R20, RZ, R127, R20 ;  /* 0x0000007fff147219 */ /* 0x000fe40000011614 */
[----:B------:R-:W-:Y:S01]  /*4de0*/  SEL R3, R142, R21, !P0 ;  /* 0x000000158e037207 */ /* 0x000fe20004000000 */
[----:B------:R-:W-:Y:S01]  /*4df0*/  IMAD.HI.U32 R21, R63, R59, RZ ;  /* 0x0000003b3f157227 */ /* 0x000fe200078e00ff */
[----:B------:R-:W-:Y:S02]  /*4e00*/  SEL R7, R141, R20, !P3 ;  /* 0x000000148d077207 */ /* 0x000fe40005800000 */
[----:B------:R-:W-:Y:S01]  /*4e10*/  SHF.R.U32.HI R24, RZ, R127, R24 ;  /* 0x0000007fff187219 */ /* 0x000fe20000011618 */
[-C--:B------:R-:W-:Y:S04]  /*4e20*/  IMAD.HI.U32 R20, R3, R56.reuse, RZ ;  /* 0x0000003803147227 */ /* 0x080fe800078e00ff */
[----:B------:R-:W-:Y:S01]  /*4e30*/  IMAD.HI.U32 R22, R7, R56, RZ ;  /* 0x0000003807167227 */ /* 0x000fe200078e00ff */
[-C--:B------:R-:W-:Y:S02]  /*4e40*/  @P2 SHF.R.U32.HI R3, RZ, R57.reuse, R20 ;  /* 0x00000039ff032219 */ /* 0x080fe40000011614 */
[----:B------:R-:W-:Y:S02]  /*4e50*/  SHF.R.U32.HI R20, RZ, R140, R21 ;  /* 0x0000008cff147219 */ /* 0x000fe40000011615 */
[----:B------:R-:W-:Y:S01]  /*4e60*/  @P2 SHF.R.U32.HI R7, RZ, R57, R22 ;  /* 0x00000039ff072219 */ /* 0x000fe20000011616 */
[C---:B------:R-:W-:Y:S01]  /*4e70*/  IMAD R4, R60.reuse, R3, RZ ;  /* 0x000000033c047224 */ /* 0x040fe200078e02ff */
[----:B------:R-:W-:Y:S02]  /*4e80*/  SEL R5, R63, R20, !P0 ;  /* 0x000000143f057207 */ /* 0x000fe40004000000 */
[----:B------:R-:W-:Y:S01]  /*4e90*/  SEL R3, R65, R24, !P3 ;  /* 0x0000001841037207 */ /* 0x000fe20005800000 */
[----:B------:R-:W-:Y:S01]  /*4ea0*/  IMAD R6, R60, R7, RZ ;  /* 0x000000073c067224 */ /* 0x000fe200078e02ff */
[C---:B------:R-:W-:Y:S01]  /*4eb0*/  ISETP.GE.AND P0, PT, R5.reuse, R4, PT ;  /* 0x000000040500720c */ /* 0x040fe20003f06270 */
[----:B------:R-:W-:Y:S03]  /*4ec0*/  IMAD.HI.U32 R8, R5, R56, RZ ;  /* 0x0000003805087227 */ /* 0x000fe600078e00ff */
[----:B------:R-:W-:Y:S01]  /*4ed0*/  ISETP.GE.OR P0, PT, R3, R6, P0 ;  /* 0x000000060300720c */ /* 0x000fe20000706670 */
[----:B------:R-:W-:Y:S01]  /*4ee0*/  IMAD.MOV R6, RZ, RZ, -R3 ;  /* 0x000000ffff067224 */ /* 0x000fe200078e0a03 */
[-C--:B------:R-:W-:Y:S03]  /*4ef0*/  SHF.R.U32.HI R8, RZ, R57.reuse, R8 ;  /* 0x00000039ff087219 */ /* 0x080fe60000011608 */
[----:B------:R-:W-:Y:S01]  /*4f00*/  IMAD R65, R62, R6, R65 ;  /* 0x000000063e417224 */ /* 0x000fe200078e0241 */
[----:B------:R-:W-:Y:S05]  /*4f10*/  SEL R9, R5, R8, !P2 ;  /* 0x0000000805097207 */ /* 0x000fea0005000000 */
[----:B------:R-:W-:Y:S02]  /*4f20*/  IMAD.MOV R8, RZ, RZ, -R9 ;  /* 0x000000ffff087224 */ /* 0x000fe400078e0a09 */
[C---:B------:R-:W-:Y:S04]  /*4f30*/  @!P0 IMAD.HI.U32 R4, R3.reuse, R56, RZ ;  /* 0x0000003803048227 */ /* 0x040fe800078e00ff */
[----:B------:R-:W-:Y:S01]  /*4f40*/  IMAD R8, R60, R8, R5 ;  /* 0x000000083c087224 */ /* 0x000fe200078e0205 */
[----:B------:R-:W-:Y:S04]  /*4f50*/  @!P0 SHF.R.U32.HI R4, RZ, R57, R4 ;  /* 0x00000039ff048219 */ /* 0x000fe80000011604 */
[----:B------:R-:W-:Y:S02]  /*4f60*/  @!P0 SEL R0, R3, R4, !P2 ;  /* 0x0000000403008207 */ /* 0x000fe40005000000 */
[----:B------:R-:W-:Y:S02]  /*4f70*/  IADD3 R4, PT, PT, -R5, RZ, RZ ;  /* 0x000000ff05047210 */ /* 0x000fe40007ffe1ff */
[----:B------:R-:W-:Y:S01]  /*4f80*/  @!P0 IADD3 R9, PT, PT, R9, -R0, RZ ;  /* 0x8000000009098210 */ /* 0x000fe20007ffe0ff */
[----:B------:R-:W-:Y:S02]  /*4f90*/  @!P0 IMAD R0, R7, R8, R0 ;  /* 0x0000000807008224 */ /* 0x000fe400078e0200 */
[----:B------:R-:W-:Y:S02]  /*4fa0*/  IMAD R63, R58, R4, R63 ;  /* 0x000000043a3f7224 */ /* 0x000fe400078e023f */
[----:B------:R-:W-:Y:S02]  /*4fb0*/  @!P0 IMAD R5, R9, R60, R3 ;  /* 0x0000003c09058224 */ /* 0x000fe400078e0203 */
[----:B------:R-:W-:Y:S04]  /*4fc0*/  @!P0 IMAD.MOV.U32 R3, RZ, RZ, R0 ;  /* 0x000000ffff038224 */ /* 0x000fe800078e0000 */
[----:B------:R-:W-:Y:S02]  /*4fd0*/  IMAD R65, R3, R62, R65 ;  /* 0x0000003e03417224 */ /* 0x000fe400078e0241 */
[----:B------:R-:W-:Y:S07]  /*4fe0*/  IMAD R63, R5, R58, R63 ;  /* 0x0000003a053f7224 */ /* 0x000fee00078e023f */
.L_x_79:
[----:B-1----:R-:W-:Y:S01]  /*4ff0*/  @!P1 IMAD.HI.U32 R4, R63, R13, RZ ;  /* 0x0000000d3f049227 */ /* 0x002fe200078e00ff */
[----:B------:R-:W-:Y:S01]  /*5000*/  @!P1 ISETP.NE.AND P0, PT, R12, 0x1, PT ;  /* 0x000000010c00980c */ /* 0x000fe20003f05270 */
[----:B------:R-:W-:Y:S01]  /*5010*/  ULOP3.LUT UP0, URZ, UR42, 0x90, URZ, 0xc0, !UPT ;  /* 0x000000902aff7892 */ /* 0x000fe2000f80c0ff */
[----:B------:R-:W-:Y:S01]  /*5020*/  @!P1 ISETP.NE.AND P2, PT, R10, 0x1, PT ;  /* 0x000000010a00980c */ /* 0x000fe20003f45270 */
[----:B------:R-:W-:Y:S01]  /*5030*/  @!P1 IMAD.HI.U32 R0, R65, R14, RZ ;  /* 0x0000000e41009227 */ /* 0x000fe200078e00ff */
[----:B------:R-:W-:Y:S02]  /*5040*/  @!P1 SHF.R.U32.HI R4, RZ, R11, R4 ;  /* 0x0000000bff049219 */ /* 0x000fe40000011604 */
[----:B------:R-:W-:Y:S01]  /*5050*/  @P4 SHF.R.U32.HI R146, RZ, 0x10, R17 ;  /* 0x00000010ff924819 */ /* 0x000fe20000011611 */
[----:B------:R-:W-:Y:S01]  /*5060*/  VIADD R152, R152, 0x1 ;  /* 0x0000000198987836 */ /* 0x000fe20000000000 */
[----:B------:R-:W-:Y:S02]  /*5070*/  @!P1 SHF.R.U32.HI R0, RZ, R15, R0 ;  /* 0x0000000fff009219 */ /* 0x000fe40000011600 */
[----:B------:R-:W-:Y:S02]  /*5080*/  @!P1 SEL R3, R63, R4, !P0 ;  /* 0x000000043f039207 */ /* 0x000fe40004000000 */
[----:B------:R-:W-:Y:S05]  /*5090*/  @!P1 SEL R4, R65, R0, !P2 ;  /* 0x0000000041049207 */ /* 0x000fea0005000000 */
[----:B------:R-:W-:Y:S02]  /*50a0*/  @!P1 IMAD.IADD R0, R3, 0x1, -R4 ;  /* 0x0000000103009824 */ /* 0x000fe400078e0a04 */
[----:B------:R-:W-:Y:S02]  /*50b0*/  @!P1 IMAD.IADD R3, R4, 0x1, -R3 ;  /* 0x0000000104039824 */ /* 0x000fe400078e0a03 */
[----:B------:R-:W-:Y:S02]  /*50c0*/  @!P1 IMAD R65, R0, R10, R65 ;  /* 0x0000000a00419224 */ /* 0x000fe400078e0241 */
[----:B------:R-:W-:Y:S01]  /*50d0*/  @!P1 IMAD R63, R3, R12, R63 ;  /* 0x0000000c033f9224 */ /* 0x000fe200078e023f */
[----:B------:R-:W-:Y:S06]  /*50e0*/  BRA.U !UP0, `(.L_x_80) ;  /* 0x0000000108407547 */ /* 0x000fec000b800000 */
[----:B------:R-:W1:Y:S01]  /*50f0*/  LDCU.64 UR8, c[0x4][0x80] ;  /* 0x01001000ff0877ac */ /* 0x000e620008000a00 */
[----:B------:R-:W-:Y:S01]  /*5100*/  MOV R15, 0x0 ;  /* 0x00000000000f7802 */ /* 0x000fe20000000f00 */
[----:B------:R-:W-:Y:S02]  /*5110*/  HFMA2 R12, -RZ, RZ, 0, 5.9604644775390625e-08 ;  /* 0x00000001ff0c7431 */ /* 0x000fe400000001ff */
[----:B------:R-:W-:Y:S02]  /*5120*/  IMAD.MOV.U32 R8, RZ, RZ, 0x70 ;  /* 0x00000070ff087424 */ /* 0x000fe400078e00ff */
[----:B------:R-:W-:Y:S01]  /*5130*/  IMAD.MOV.U32 R13, RZ, RZ, RZ ;  /* 0x000000ffff0d7224 */ /* 0x000fe200078e00ff */
[----:B------:R-:W2:Y:S01]  /*5140*/  LDCU.64 UR6, c[0x4][0x88] ;  /* 0x01001100ff0677ac */ /* 0x000ea20008000a00 */
[----:B------:R-:W3:Y:S01]  /*5150*/  LDC.64 R14, c[0x4][R15] ;  /* 0x010000000f0e7b82 */ /* 0x000ee20000000a00 */
[----:B------:R-:W4:Y:S01]  /*5160*/  LDCU.64 UR4, c[0x4][0x8] ;  /* 0x01000100ff0477ac */ /* 0x000f220008000a00 */
[----:B-1----:R-:W-:Y:S01]  /*5170*/  MOV R5, UR9 ;  /* 0x0000000900057c02 */ /* 0x002fe20008000f00 */
[----:B------:R-:W-:Y:S01]  /*5180*/  IMAD.U32 R4, RZ, RZ, UR8 ;  /* 0x00000008ff047e24 */ /* 0x000fe2000f8e00ff */
[----:B--2---:R-:W-:Y:S01]  /*5190*/  MOV R7, UR7 ;  /* 0x0000000700077c02 */ /* 0x004fe20008000f00 */
[----:B------:R-:W-:Y:S01]  /*51a0*/  IMAD.U32 R6, RZ, RZ, UR6 ;  /* 0x00000006ff067e24 */ /* 0x000fe2000f8e00ff */
[----:B----4-:R-:W-:Y:S01]  /*51b0*/  MOV R11, UR5 ;  /* 0x00000005000b7c02 */ /* 0x010fe20008000f00 */
[----:B------:R-:W-:Y:S02]  /*51c0*/  IMAD.U32 R10, RZ, RZ, UR4 ;  /* 0x00000004ff0a7e24 */ /* 0x000fe4000f8e00ff */
[----:B------:R-:W-:Y:S07]  /*51d0*/  LEPC R20, `(.L_x_80) ;  /* 0x000000001014794e */ /* 0x000fee0000000000 */
[----:B---3-5:R-:W-:Y:S05]  /*51e0*/  CALL.ABS.NOINC R14 ;  /* 0x000000000e007343 */ /* 0x028fea0003c00000 */
.L_x_80:
[----:B------:R-:W-:Y:S01]  /*51f0*/  LOP3.LUT P0, RZ, R150, 0x90, RZ, 0xc0, !PT ;  /* 0x0000009096ff7812 */ /* 0x000fe2000780c0ff */
[----:B------:R-:W-:Y:S11]  /*5200*/  BSSY.RECONVERGENT B6, `(.L_x_81) ;  /* 0x0000013000067945 */ /* 0x000ff60003800200 */
[----:B------:R-:W-:Y:S01]  /*5210*/  @!UPT UIADD3 URZ, UPT, UPT, URZ, URZ, URZ ;  /* 0x000000fffffff290 */ /* 0x000fe2000fffe0ff */
[----:B------:R-:W-:Y:S05]  /*5220*/  @!P0 BRA `(.L_x_82) ;  /* 0x0000000000408947 */ /* 0x000fea0003800000 */
        /* <DEDUP_REMOVED lines=16> */
.L_x_82:
[----:B------:R-:W-:Y:S05]  /*5330*/  BSYNC.RECONVERGENT B6 ;  /* 0x0000000000067941 */ /* 0x000fea0003800200 */
.L_x_81:
[----:B------:R-:W-:Y:S01]  /*5340*/  ISETP.NE.U32.AND P3, PT, R124, RZ, PT ;  /* 0x000000ff7c00720c */ /* 0x000fe20003f65070 */
[----:B------:R-:W-:Y:S01]  /*5350*/  UISETP.NE.AND UP1, UPT, UR44, URZ, UPT ;  /* 0x000000ff2c00728c */ /* 0x000fe2000bf25270 */
[----:B------:R-:W-:Y:S02]  /*5360*/  ISETP.NE.U32.AND P4, PT, R120, RZ, PT ;  /* 0x000000ff7800720c */ /* 0x000fe40003f85070 */
[----:B------:R-:W-:Y:S02]  /*5370*/  ISETP.NE.AND.EX P3, PT, R125, RZ, PT, P3 ;  /* 0x000000ff7d00720c */ /* 0x000fe40003f65330 */
[----:B------:R-:W-:Y:S02]  /*5380*/  PLOP3.LUT P1, PT, PT, PT, PT, 0x8, 0x80 ;  /* 0x000000000080781c */ /* 0x000fe40003f2e170 */
[----:B------:R-:W-:Y:S02]  /*5390*/  PLOP3.LUT P0, PT, PT, PT, UP1, 0x80, 0x8 ;  /* 0x000000000008781c */ /* 0x000fe40003f0f018 */
[----:B------:R-:W-:Y:S02]  /*53a0*/  ISETP.NE.AND.EX P4, PT, R121, RZ, PT, P4 ;  /* 0x000000ff7900720c */ /* 0x000fe40003f85340 */
[----:B------:R-:W1:Y:S09]  /*53b0*/  @UP1 LDCU.64 UR4, c[0x0][0x888] ;  /* 0x00011100ff0417ac */ /* 0x000e720008000a00 */
[----:B------:R-:W-:Y:S01]  /*53c0*/  @P0 PLOP3.LUT P1, PT, P3, PT, PT, 0x80, 0x8 ;  /* 0x000000000008081c */ /* 0x000fe20001f2f070 */
[----:B-1----:R-:W-:Y:S04]  /*53d0*/  @UP1 UISETP.NE.U32.AND UP0, UPT, UR4, URZ, UPT ;  /* 0x000000ff0400128c */ /* 0x002fe8000bf05070 */
[----:B------:R-:W-:Y:S04]  /*53e0*/  @UP1 UISETP.NE.AND.EX UP0, UPT, UR5, URZ, UPT, UP0 ;  /* 0x000000ff0500128c */ /* 0x000fe8000bf05300 */
[----:B------:R-:W-:Y:S01]  /*53f0*/  @UP1 USEL UR4, URZ, 0xffffffff, UP0 ;  /* 0xffffffffff041887 */ /* 0x000fe20008000000 */
[----:B------:R-:W-:Y:S11]  /*5400*/  @!P3 BRA `(.L_x_83) ;  /* 0x00000000002cb947 */ /* 0x000ff60003800000 */
[----:B------:R-:W-:Y:S01]  /*5410*/  ISETP.NE.U32.AND P2, PT, R122, RZ, PT ;  /* 0x000000ff7a00720c */ /* 0x000fe20003f45070 */
[----:B------:R-:W-:Y:S03]  /*5420*/  IMAD.MOV.U32 R134, RZ, RZ, 0x1 ;  /* 0x00000001ff867424 */ /* 0x000fe600078e00ff */
[----:B------:R-:W-:Y:S11]  /*5430*/  ISETP.NE.AND.EX P2, PT, R123, RZ, PT, P2 ;  /* 0x000000ff7b00720c */ /* 0x000ff60003f45320 */
[----:B------:R-:W-:Y:S02]  /*5440*/  @!UPT UIADD3 URZ, UPT, UPT, URZ, URZ, URZ ;  /* 0x000000fffffff290 */ /* 0x000fe4000fffe0ff */
[----:B------:R-:W1:Y:S01]  /*5450*/  @P2 LDC.64 R4, c[0x0][0x888] ;  /* 0x00022200ff042b82 */ /* 0x000e620000000a00 */
[----:B------:R-:W-:Y:S04]  /*5460*/  @P2 IMAD R0, R124, UR36, RZ ;  /* 0x000000247c002c24 */ /* 0x000fe8000f8e02ff */
[----:B-1----:R-:W-:Y:S04]  /*5470*/  @P2 IMAD.WIDE R4, R0, 0x4, R4 ;  /* 0x0000000400042825 */ /* 0x002fe800078e0204 */
[----:B------:R-:W-:Y:S01]  /*5480*/  HFMA2 R0, -RZ, RZ, 0, 5.9604644775390625e-08 ;  /* 0x00000001ff007431 */ /* 0x000fe200000001ff */
[----:B-----5:R1:W5:Y:S04]  /*5490*/  @P2 LDG.E R69, desc[UR40][R4.64] ;  /* 0x0000002804452981 */ /* 0x020368000c1e1900 */
[----:B------:R-:W-:Y:S01]  /*54a0*/  @!P2 PRMT R134, R0, 0x7610, R134 ;  /* 0x000076100086a816 */ /* 0x000fe20000000086 */
[----:B-1----:R-:W2:Y:S06]  /*54b0*/  @!P2 LDC R69, c[0x0][0x880] ;  /* 0x00022000ff45ab82 */ /* 0x002eac0000000800 */
.L_x_83:
[----:B------:R-:W-:Y:S05]  /*54c0*/  @!P4 BRA `(.L_x_84) ;  /* 0x000000000020c947 */ /* 0x000fea0003800000 */
[----:B------:R-:W-:Y:S04]  /*54d0*/  ISETP.NE.U32.AND P2, PT, R118, RZ, PT ;  /* 0x000000ff7600720c */ /* 0x000fe80003f45070 */
[----:B------:R-:W-:Y:S11]  /*54e0*/  ISETP.NE.AND.EX P2, PT, R119, RZ, PT, P2 ;  /* 0x000000ff7700720c */ /* 0x000ff60003f45320 */
[----:B------:R-:W-:Y:S02]  /*54f0*/  @!UPT UIADD3 URZ, UPT, UPT, URZ, URZ, URZ ;  /* 0x000000fffffff290 */ /* 0x000fe4000fffe0ff */
[----:B------:R-:W1:Y:S01]  /*5500*/  @P2 LDC.64 R4, c[0x0][0x8a8] ;  /* 0x00022a00ff042b82 */ /* 0x000e620000000a00 */
[----:B------:R-:W-:Y:S04]  /*5510*/  @P2 IMAD R0, R120, UR36, RZ ;  /* 0x0000002478002c24 */ /* 0x000fe8000f8e02ff */
[----:B-1----:R-:W-:Y:S05]  /*5520*/  @P2 IMAD.WIDE R4, R0, 0x4, R4 ;  /* 0x0000000400042825 */ /* 0x002fea00078e0204 */
[----:B-----5:R1:W5:Y:S02]  /*5530*/  @P2 LDG.E R66, desc[UR40][R4.64] ;  /* 0x0000002804422981 */ /* 0x020364000c1e1900 */
[----:B-1----:R-:W3:Y:S02]  /*5540*/  @!P2 LDC R66, c[0x0][0x8a0] ;  /* 0x00022800ff42ab82 */ /* 0x002ee40000000800 */
.L_x_84:
[----:B--2--5:R-:W-:Y:S01]  /*5550*/  @P0 FSETP.NEU.AND P4, PT, R69, RZ, PT ;  /* 0x000000ff4500020b */ /* 0x024fe20003f8d000 */
[----:B------:R-:W-:Y:S01]  /*5560*/  IMAD.U32 R0, RZ, RZ, UR4 ;  /* 0x00000004ff007e24 */ /* 0x000fe2000f8e00ff */
[----:B------:R-:W-:Y:S01]  /*5570*/  @P0 LOP3.LUT P2, RZ, R134, 0xff, RZ, 0xc0, !PT ;  /* 0x000000ff86ff0812 */ /* 0x000fe2000784c0ff */
[----:B------:R-:W-:Y:S01]  /*5580*/  BSSY B1, `(.L_x_85) ;  /* 0x0000038000017945 */ /* 0x000fe20003800000 */
[----:B------:R-:W-:Y:S02]  /*5590*/  @P0 SEL R3, RZ, 0xffffffff, P4 ;  /* 0xffffffffff030807 */ /* 0x000fe40002000000 */
[----:B------:R-:W-:Y:S02]  /*55a0*/  CS2R R82, SRZ ;  /* 0x0000000000527805 */ /* 0x000fe4000001ff00 */
[----:B------:R-:W-:Y:S02]  /*55b0*/  LEA R128, R64, UR43, 0x3 ;  /* 0x0000002b40807c11 */ /* 0x000fe4000f8e18ff */
[----:B------:R-:W-:Y:S02]  /*55c0*/  CS2R R80, SRZ ;  /* 0x0000000000507805 */ /* 0x000fe4000001ff00 */
[----:B------:R-:W-:Y:S02]  /*55d0*/  @P1 SEL R3, R0, R3, !P2 ;  /* 0x0000000300031207 */ /* 0x000fe40005000000 */
[----:B------:R-:W-:Y:S02]  /*55e0*/  CS2R R78, SRZ ;  /* 0x00000000004e7805 */ /* 0x000fe4000001ff00 */
[----:B------:R-:W-:Y:S02]  /*55f0*/  SHF.L.U32 R9, R149, 0x1f, RZ ;  /* 0x0000001f95097819 */ /* 0x000fe400000006ff */
[----:B------:R-:W-:Y:S02]  /*5600*/  CS2R R76, SRZ ;  /* 0x00000000004c7805 */ /* 0x000fe4000001ff00 */
[----:B------:R-:W-:Y:S02]  /*5610*/  @P0 LOP3.LUT R3, R3, 0x1, RZ, 0xc0, !PT ;  /* 0x0000000103030812 */ /* 0x000fe400078ec0ff */
[----:B------:R-:W-:Y:S02]  /*5620*/  CS2R R74, SRZ ;  /* 0x00000000004a7805 */ /* 0x000fe4000001ff00 */
[----:B------:R-:W-:Y:S02]  /*5630*/  PLOP3.LUT P5, PT, PT, PT, PT, 0x8, 0x80 ;  /* 0x000000000080781c */ /* 0x000fe40003fae170 */
[----:B------:R-:W-:Y:S02]  /*5640*/  CS2R R72, SRZ ;  /* 0x0000000000487805 */ /* 0x000fe4000001ff00 */
[----:B------:R-:W-:Y:S11]  /*5650*/  ISETP.NE.U32.OR P1, PT, R3, 0x1, !P0 ;  /* 0x000000010300780c */ /* 0x000ff60004725470 */
[----:B------:R-:W-:Y:S02]  /*5660*/  @!UPT UIADD3 URZ, UPT, UPT, URZ, URZ, URZ ;  /* 0x000000fffffff290 */ /* 0x000fe4000fffe0ff */
[----:B------:R-:W-:Y:S04]  /*5670*/  @P1 SHF.L.U32 R4, R147, 0x1f, RZ ;  /* 0x0000001f93041819 */ /* 0x000fe800000006ff */
[----:B------:R-:W1:Y:S01]  /*5680*/  @P1 SYNCS.PHASECHK.TRANS64.TRYWAIT P0, [UR43+0x50], R4 ;  /* 0x00005004ff0015a7 */ /* 0x000e62000800112b */
[----:B------:R2:W4:Y:S01]  /*5690*/  SYNCS.PHASECHK.TRANS64.TRYWAIT P4, [R128+URZ+0x90], R9 ;  /* 0x00009009800075a7 */ /* 0x00052200080811ff */
[----:B-1----:R-:W-:Y:S01]  /*56a0*/  @P1 PLOP3.LUT P5, PT, P0, PT, PT, 0x8, 0x80 ;  /* 0x000000000080181c */ /* 0x002fe200007ae170 */
[----:B------:R-:W-:Y:S01]  /*56b0*/  @!UPT UIADD3 URZ, UPT, UPT, URZ, URZ, URZ ;  /* 0x000000fffffff290 */ /* 0x000fe2000fffe0ff */
[----:B--2-4-:R-:W-:Y:S11]  /*56c0*/  @!P1 BRA `(.L_x_86) ;  /* 0x00000000008c9947 */ /* 0x014ff60003800000 */
[----:B------:R-:W-:Y:S01]  /*56d0*/  ISETP.NE.U32.AND P0, PT, RZ, UR38, PT ;  /* 0x00000026ff007c0c */ /* 0x000fe2000bf05070 */
[----:B------:R-:W-:Y:S01]  /*56e0*/  BSSY B0, `(.L_x_87) ;  /* 0x0000014000007945 */ /* 0x000fe20003800000 */
[----:B------:R-:W-:Y:S02]  /*56f0*/  FSETP.NEU.AND P2, PT, R69, RZ, PT ;  /* 0x000000ff4500720b */ /* 0x000fe40003f4d000 */
[----:B------:R-:W-:Y:S02]  /*5700*/  CS2R R74, SRZ ;  /* 0x00000000004a7805 */ /* 0x000fe4000001ff00 */
[----:B------:R-:W-:Y:S02]  /*5710*/  ISETP.NE.AND.EX P0, PT, RZ, UR39, PT, P0 ;  /* 0x00000027ff007c0c */ /* 0x000fe4000bf05300 */
[----:B------:R-:W-:Y:S02]  /*5720*/  CS2R R72, SRZ ;  /* 0x0000000000487805 */ /* 0x000fe4000001ff00 */
[----:B------:R-:W-:Y:S02]  /*5730*/  LOP3.LUT P1, RZ, R134, 0xff, RZ, 0xc0, !PT ;  /* 0x000000ff86ff7812 */ /* 0x000fe4000782c0ff */
[----:B------:R-:W-:Y:S02]  /*5740*/  CS2R R78, SRZ ;  /* 0x00000000004e7805 */ /* 0x000fe4000001ff00 */
[----:B------:R-:W-:Y:S02]  /*5750*/  SEL R0, RZ, 0xffffffff, P2 ;  /* 0xffffffffff007807 */ /* 0x000fe40001000000 */
[----:B------:R-:W-:Y:S02]  /*5760*/  CS2R R76, SRZ ;  /* 0x00000000004c7805 */ /* 0x000fe4000001ff00 */
[----:B------:R-:W-:Y:S02]  /*5770*/  SEL R3, RZ, 0xffffffff, P0 ;  /* 0xffffffffff037807 */ /* 0x000fe40000000000 */
[----:B------:R-:W-:Y:S02]  /*5780*/  CS2R R82, SRZ ;  /* 0x0000000000527805 */ /* 0x000fe4000001ff00 */
[----:B------:R-:W-:Y:S02]  /*5790*/  CS2R R80, SRZ ;  /* 0x0000000000507805 */ /* 0x000fe4000001ff00 */
[----:B------:R-:W-:Y:S04]  /*57a0*/  @P3 SEL R0, R3, R0, !P1 ;  /* 0x0000000003003207 */ /* 0x000fe80004800000 */
[----:B------:R-:W-:Y:S04]  /*57b0*/  LOP3.LUT R0, R0, 0x1, RZ, 0xc0, !PT ;  /* 0x0000000100007812 */ /* 0x000fe800078ec0ff */
[----:B------:R-:W-:Y:S01]  /*57c0*/  ISETP.NE.U32.AND P0, PT, R0, 0x1, PT ;  /* 0x000000010000780c */ /* 0x000fe20003f05070 */
[----:B------:R-:W-:Y:S01]  /*57d0*/  @!UPT UIADD3 URZ, UPT, UPT, URZ, URZ, URZ ;  /* 0x000000fffffff290 */ /* 0x000fe2000fffe0ff */
[----:B------:R-:W-:Y:S11]  /*57e0*/  @!P5 BRA `(.L_x_88) ;  /* 0x00000000000cd947 */ /* 0x000ff60003800000 */
[----:B------:R-:W-:Y:S04]  /*57f0*/  SHF.L.U32 R3, R147, 0x1f, RZ ;  /* 0x0000001f93037819 */ /* 0x000fe800000006ff */
[----:B------:R-:W1:Y:S02]  /*5800*/  SYNCS.PHASECHK.TRANS64.TRYWAIT P1, [UR43+0x50], R3 ;  /* 0x00005003ff0075a7 */ /* 0x000e64000802112b */
[----:B-1----:R-:W-:Y:S05]  /*5810*/  @!P1 BRA `(.L_x_89) ;  /* 0x0000001c00749947 */ /* 0x002fea0003800000 */
.L_x_88:
[----:B------:R-:W-:Y:S05]  /*5820*/  BSYNC B0 ;  /* 0x0000000000007941 */ /* 0x000fea0003800000 */
.L_x_87:
[----:B------:R2:W4:Y:S01]  /*5830*/  @P0 LDS.128 R72, [R144+UR43+0x200] ;  /* 0x0002002b90480984 */ /* 0x0005220008000c00 */
[----:B------:R-:W-:Y:S01]  /*5840*/  UIADD3 UR4, UPT, UPT, UR43, 0x58, URZ ;  /* 0x000000582b047890 */ /* 0x000fe2000fffe0ff */
[----:B------:R-:W-:Y:S02]  /*5850*/  LOP3.LUT R147, R147, 0x1, RZ, 0x3c, !PT ;  /* 0x0000000193937812 */ /* 0x000fe400078e3cff */
[----:B------:R2:W1:Y:S01]  /*5860*/  @P0 LDS.128 R76, [R144+UR43+0xa00] ;  /* 0x000a002b904c0984 */ /* 0x0004620008000c00 */
[----:B------:R-:W-:Y:S03]  /*5870*/  UPRMT UR4, UR37, 0x654, UR4 ;  /* 0x0000065425047896 */ /* 0x000fe60008000004 */
[----:B------:R2:W1:Y:S01]  /*5880*/  @P0 LDS.128 R80, [R144+UR43+0x1200] ;  /* 0x0012002b90500984 */ /* 0x0004620008000c00 */
[----:B------:R-:W-:Y:S01]  /*5890*/  @!PT LDS RZ, [RZ] ;  /* 0x00000000fffff984 */ /* 0x000fe20000000800 */
[----:B------:R-:W-:Y:S01]  /*58a0*/  @!PT LDS RZ, [RZ] ;  /* 0x00000000fffff984 */ /* 0x000fe20000000800 */
[----:B------:R-:W-:Y:S01]  /*58b0*/  @!PT LDS RZ, [RZ] ;  /* 0x00000000fffff984 */ /* 0x000fe20000000800 */
[----:B------:R-:W-:Y:S01]  /*58c0*/  @!PT LDS RZ, [RZ] ;  /* 0x00000000fffff984 */ /* 0x000fe20000000800 */
[----:B------:R5:W-:Y:S06]  /*58d0*/  MEMBAR.ALL.CTA ;  /* 0x0000000000007992 */ /* 0x000bec0000008000 */
[----:B-----5:R-:W5:Y:S02]  /*58e0*/  FENCE.VIEW.ASYNC.S ;  /* 0x00000000000073c6 */ /* 0x020f640000000000 */
[----:B-----5:R-:W-:Y:S01]  /*58f0*/  SYNCS.ARRIVE.TRANS64.RED.A1T0 RZ, [UR4], RZ ;  /* 0x000000ffffff79a7 */ /* 0x020fe20008100404 */
.L_x_86:
[----:B------:R-:W-:Y:S05]  /*5900*/  BSYNC B1 ;  /* 0x0000000000017941 */ /* 0x000fea0003800000 */
.L_x_85:
[----:B-1----:R-:W-:Y:S04]  /*5910*/  LEA.HI R0, R64, R64, RZ, 0x1 ;  /* 0x0000004040007211 */ /* 0x002fe800078f08ff */
[----:B------:R-:W-:Y:S02]  /*5920*/  SHF.R.U32.HI R7, RZ, 0x1, R0 ;  /* 0x00000001ff077819 */ /* 0x000fe40000011600 */
[----:B------:R-:W-:Y:S03]  /*5930*/  LOP3.LUT R5, R0, 0xffe, RZ, 0xc0, !PT ;  /* 0x00000ffe00057812 */ /* 0x000fe600078ec0ff */
[----:B------:R-:W-:Y:S02]  /*5940*/  IMAD R3, R7, 0x60, R2 ;  /* 0x0000006007037824 */ /* 0x000fe400078e0202 */
[----:B------:R-:W-:Y:S04]  /*5950*/  IMAD.IADD R0, R64, 0x1, -R5 ;  /* 0x0000000140007824 */ /* 0x000fe800078e0a05 */
[----:B------:R-:W-:Y:S05]  /*5960*/  IMAD R67, R0, 0x100000, R3 ;  /* 0x0010000000437824 */ /* 0x000fea00078e0203 */
[----:B------:R-:W-:Y:S04]  /*5970*/  SHF.R.U32.HI R4, RZ, 0x15, R67 ;  /* 0x00000015ff047819 */ /* 0x000fe80000011643 */
[----:B------:R-:W-:Y:S01]  /*5980*/  LOP3.LUT P0, RZ, R4, 0x3, R145, 0x48, !PT ;  /* 0x0000000304ff7812 */ /* 0x000fe20007804891 */
[----:B------:R-:W-:Y:S01]  /*5990*/  @!UPT UIADD3 URZ, UPT, UPT, URZ, URZ, URZ ;  /* 0x000000fffffff290 */ /* 0x000fe2000fffe0ff */
[----:B------:R-:W-:Y:S11]  /*59a0*/  @P4 BRA `(.L_x_90) ;  /* 0x0000000000084947 */ /* 0x000ff60003800000 */
[----:B------:R-:W1:Y:S02]  /*59b0*/  SYNCS.PHASECHK.TRANS64.TRYWAIT P1, [R128+URZ+0x90], R9 ;  /* 0x00009009800075a7 */ /* 0x000e6400080211ff */
[----:B-1----:R-:W-:Y:S05]  /*59c0*/  @!P1 BRA `(.L_x_91) ;  /* 0x0000001c00209947 */ /* 0x002fea0003800000 */
.L_x_90:
[----:B------:R-:W-:Y:S05]  /*59d0*/  @!P0 BRA `(.L_x_92) ;  /* 0x0000000000408947 */ /* 0x000fea0003800000 */
[----:B------:R-:W1:Y:S01]  /*59e0*/  LDCU.64 UR8, c[0x4][0x70] ;  /* 0x01000e00ff0877ac */ /* 0x000e620008000a00 */
[----:B------:R-:W-:Y:S01]  /*59f0*/  MOV R15, 0x0 ;  /* 0x00000000000f7802 */ /* 0x000fe20000000f00 */
[----:B------:R-:W-:Y:S02]  /*5a00*/  HFMA2 R12, -RZ, RZ, 0, 5.9604644775390625e-08 ;  /* 0x00000001ff0c7431 */ /* 0x000fe400000001ff */
[----:B------:R-:W-:Y:S02]  /*5a10*/  IMAD.MOV.U32 R8, RZ, RZ, 0x192 ;  /* 0x00000192ff087424 */ /* 0x000fe400078e00ff */
[----:B------:R-:W-:Y:S01]  /*5a20*/  IMAD.MOV.U32 R13, RZ, RZ, RZ ;  /* 0x000000ffff0d7224 */ /* 0x000fe200078e00ff */
[----:B------:R-:W5:Y:S01]  /*5a30*/  LDCU.64 UR6, c[0x4][0x78] ;  /* 0x01000f00ff0677ac */ /* 0x000f620008000a00 */
[----:B------:R-:W2:Y:S01]  /*5a40*/  LDC.64 R14, c[0x4][R15] ;  /* 0x010000000f0e7b82 */ /* 0x000ea20000000a00 */
[----:B------:R-:W3:Y:S01]  /*5a50*/  LDCU.64 UR4, c[0x4][0x10] ;  /* 0x01000200ff0477ac */ /* 0x000ee20008000a00 */
[----:B-1----:R-:W-:Y:S01]  /*5a60*/  MOV R5, UR9 ;  /* 0x0000000900057c02 */ /* 0x002fe20008000f00 */
[----:B------:R-:W-:Y:S01]  /*5a70*/  IMAD.U32 R4, RZ, RZ, UR8 ;  /* 0x00000008ff047e24 */ /* 0x000fe2000f8e00ff */
[----:B-----5:R-:W-:Y:S01]  /*5a80*/  MOV R7, UR7 ;  /* 0x0000000700077c02 */ /* 0x020fe20008000f00 */
[----:B------:R-:W-:Y:S01]  /*5a90*/  IMAD.U32 R6, RZ, RZ, UR6 ;  /* 0x00000006ff067e24 */ /* 0x000fe2000f8e00ff */
[----:B---3--:R-:W-:Y:S01]  /*5aa0*/  MOV R11, UR5 ;  /* 0x00000005000b7c02 */ /* 0x008fe20008000f00 */
[----:B------:R-:W-:Y:S02]  /*5ab0*/  IMAD.U32 R10, RZ, RZ, UR4 ;  /* 0x00000004ff0a7e24 */ /* 0x000fe4000f8e00ff */
[----:B------:R-:W-:Y:S07]  /*5ac0*/  LEPC R20, `(.L_x_92) ;  /* 0x000000001014794e */ /* 0x000fee0000000000 */
[----:B--2-4-:R-:W-:Y:S05]  /*5ad0*/  CALL.ABS.NOINC R14 ;  /* 0x000000000e007343 */ /* 0x014fea0003c00000 */
.L_x_92:
[----:B------:R-:W-:Y:S05]  /*5ae0*/  WARPSYNC.ALL ;  /* 0x0000000000007948 */ /* 0x000fea0003800000 */
[C---:B------:R-:W-:Y:S01]  /*5af0*/  R2UR UR4, R67.reuse ;  /* 0x00000000430472ca */ /* 0x040fe200000e0000 */
[----:B------:R-:W-:Y:S05]  /*5b00*/  VIADD R0, R67, 0x20 ;  /* 0x0000002043007836 */ /* 0x000fea0000000000 */
[----:B------:R-:W-:Y:S04]  /*5b10*/  SHF.R.U32.HI R0, RZ, 0x15, R0 ;  /* 0x00000015ff007819 */ /* 0x000fe80000011600 */
[----:B------:R-:W-:Y:S03]  /*5b20*/  LOP3.LUT P0, RZ, R0, 0x3, R145, 0x48, !PT ;  /* 0x0000000300ff7812 */ /* 0x000fe60007804891 */
[----:B------:R-:W1:Y:S01]  /*5b30*/  LDTM.16dp32bit_t0_t15.x16 R40, tmem[UR4] ;  /* 0x00000004002879ee */ /* 0x000e620008a00000 */
[----:B------:R-:W1:Y:S09]  /*5b40*/  LDTM.16dp32bit_t16_t31.x16 R40, tmem[UR4+0x10] ;  /* 0x00001004002879ee */ /* 0x000e720008a20000 */
[----:B-1----:R-:W-:Y:S05]  /*5b50*/  @!P0 BRA `(.L_x_93) ;  /* 0x0000000000408947 */ /* 0x002fea0003800000 */
        /* <DEDUP_REMOVED lines=16> */
.L_x_93:
[----:B------:R-:W-:Y:S05]  /*5c60*/  WARPSYNC.ALL ;  /* 0x0000000000007948 */ /* 0x000fea0003800000 */
[C---:B------:R-:W-:Y:S01]  /*5c70*/  R2UR UR4, R67.reuse ;  /* 0x00000000430472ca */ /* 0x040fe200000e0000 */
[----:B------:R-:W-:Y:S05]  /*5c80*/  VIADD R0, R67, 0x40 ;  /* 0x0000004043007836 */ /* 0x000fea0000000000 */
[----:B------:R-:W-:Y:S04]  /*5c90*/  SHF.R.U32.HI R0, RZ, 0x15, R0 ;  /* 0x00000015ff007819 */ /* 0x000fe80000011600 */
[----:B------:R-:W-:Y:S03]  /*5ca0*/  LOP3.LUT P0, RZ, R0, 0x3, R145, 0x48, !PT ;  /* 0x0000000300ff7812 */ /* 0x000fe60007804891 */
[----:B------:R-:W1:Y:S01]  /*5cb0*/  LDTM.16dp32bit_t0_t15.x16 R24, tmem[UR4+0x20] ;  /* 0x00002004001879ee */ /* 0x000e620008a00000 */
        /* <DEDUP_REMOVED lines=18> */
.L_x_94:
[----:B------:R-:W-:Y:S01]  /*5de0*/  LOP3.LUT P0, RZ, R143, 0x60, RZ, 0xc0, !PT ;  /* 0x000000608fff7812 */ /* 0x000fe2000780c0ff */
[----:B------:R-:W-:Y:S05]  /*5df0*/  WARPSYNC.ALL ;  /* 0x0000000000007948 */ /* 0x000fea0003800000 */
[----:B------:R-:W-:Y:S01]  /*5e00*/  R2UR UR4, R67 ;  /* 0x00000000430472ca */ /* 0x000fe200000e0000 */
[C---:B---3--:R-:W-:Y:S01]  /*5e10*/  FMUL R40, R66.reuse, R40 ;  /* 0x0000002842287220 */ /* 0x048fe20000400000 */
[-C--:B----4-:R-:W-:Y:S01]  /*5e20*/  F2FP.F16.E4M3.UNPACK_B R70, R72.reuse ;  /* 0x00000048ff46723e */ /* 0x090fe200020006ff */
[C---:B------:R-:W-:Y:S01]  /*5e30*/  FMUL R41, R66.reuse, R41 ;  /* 0x0000002942297220 */ /* 0x040fe20000400000 */
[----:B------:R-:W-:Y:S01]  /*5e40*/  F2FP.F16.E4M3.UNPACK_B R72, R72.H1 ;  /* 0x00000048ff48723e */ /* 0x000fe200030006ff */
[C---:B------:R-:W-:Y:S01]  /*5e50*/  FMUL R44, R66.reuse, R44 ;  /* 0x0000002c422c7220 */ /* 0x040fe20000400000 */
[-C--:B------:R-:W-:Y:S01]  /*5e60*/  F2FP.F16.E4M3.UNPACK_B R93, R73.reuse ;  /* 0x00000049ff5d723e */ /* 0x080fe200020006ff */
[--C-:B------:R-:W-:Y:S01]  /*5e70*/  HADD2.F32 R68, -RZ, R70.reuse.H0_H0 ;  /* 0x20000046ff447230 */ /* 0x100fe20000004100 */
[----:B------:R-:W-:Y:S01]  /*5e80*/  F2FP.F16.E4M3.UNPACK_B R91, R73.H1 ;  /* 0x00000049ff5b723e */ /* 0x000fe200030006ff */
[----:B------:R-:W-:Y:S02]  /*5e90*/  HADD2.F32 R70, -RZ, R70.H1_H1 ;  /* 0x30000046ff467230 */ /* 0x000fe40000004100 */
[C---:B------:R-:W-:Y:S01]  /*5ea0*/  FMUL R45, R66.reuse, R45 ;  /* 0x0000002d422d7220 */ /* 0x040fe20000400000 */
[--C-:B------:R-:W-:Y:S02]  /*5eb0*/  HADD2.F32 R71, -RZ, R72.reuse.H0_H0 ;  /* 0x20000048ff477230 */ /* 0x100fe40000004100 */
[C---:B------:R-:W-:Y:S01]  /*5ec0*/  FFMA R40, R69.reuse, R68, R40 ;  /* 0x0000004445287223 */ /* 0x040fe20000000028 */
[----:B------:R-:W-:Y:S01]  /*5ed0*/  F2FP.F16.E4M3.UNPACK_B R89, R74 ;  /* 0x0000004aff59723e */ /* 0x000fe200020006ff */
[----:B------:R-:W-:Y:S01]  /*5ee0*/  LDTM.16dp32bit_t0_t15.x16 R4, tmem[UR4+0x40] ;  /* 0x00004004000479ee */ /* 0x000fe20008a00000 */
[----:B------:R-:W1:Y:S01]  /*5ef0*/  LDTM.16dp32bit_t16_t31.x16 R4, tmem[UR4+0x50] ;  /* 0x00005004000479ee */ /* 0x000e620008a20000 */
[----:B------:R-:W-:Y:S01]  /*5f00*/  NOP ;  /* 0x0000000000007918 */ /* 0x000fe20000000000 */
[C---:B------:R-:W-:Y:S01]  /*5f10*/  FFMA R41, R69.reuse, R70, R41 ;  /* 0x0000004645297223 */ /* 0x040fe20000000029 */
[--C-:B------:R-:W-:Y:S02]  /*5f20*/  HADD2.F32 R73, -RZ, R93.reuse.H0_H0 ;  /* 0x2000005dff497230 */ /* 0x100fe40000004100 */
[C---:B------:R-:W-:Y:S01]  /*5f30*/  FMUL R48, R66.reuse, R48 ;  /* 0x0000003042307220 */ /* 0x040fe20000400000 */
[----:B------:R-:W-:Y:S01]  /*5f40*/  F2FP.F16.E4M3.UNPACK_B R87, R74.H1 ;  /* 0x0000004aff57723e */ /* 0x000fe200030006ff */
[----:B------:R-:W-:Y:S02]  /*5f50*/  HADD2.F32 R74, -RZ, R93.H1_H1 ;  /* 0x3000005dff4a7230 */ /* 0x000fe40000004100 */
[C---:B------:R-:W-:Y:S01]  /*5f60*/  FMUL R49, R66.reuse, R49 ;  /* 0x0000003142317220 */ /* 0x040fe20000400000 */
[C---:B------:R-:W-:Y:S01]  /*5f70*/  FMUL R52, R66.reuse, R52 ;  /* 0x0000003442347220 */ /* 0x040fe20000400000 */
[----:B------:R-:W-:Y:S01]  /*5f80*/  F2FP.F16.E4M3.UNPACK_B R85, R75 ;  /* 0x0000004bff55723e */ /* 0x000fe200020006ff */
[C---:B------:R-:W-:Y:S01]  /*5f90*/  FMUL R53, R66.reuse, R53 ;  /* 0x0000003542357220 */ /* 0x040fe20000400000 */
[C---:B------:R-:W-:Y:S01]  /*5fa0*/  FMUL R24, R66.reuse, R24 ;  /* 0x0000001842187220 */ /* 0x040fe20000400000 */
[----:B------:R-:W-:Y:S01]  /*5fb0*/  F2FP.F16.E4M3.UNPACK_B R84, R75.H1 ;  /* 0x0000004bff54723e */ /* 0x000fe200030006ff */
[----:B------:R-:W-:Y:S02]  /*5fc0*/  HADD2.F32 R72, -RZ, R72.H1_H1 ;  /* 0x30000048ff487230 */ /* 0x000fe40000004100 */
[C---:B------:R-:W-:Y:S01]  /*5fd0*/  FMUL R25, R66.reuse, R25 ;  /* 0x0000001942197220 */ /* 0x040fe20000400000 */
[C---:B------:R-:W-:Y:S01]  /*5fe0*/  FMUL R0, R66.reuse, R28 ;  /* 0x0000001c42007220 */ /* 0x040fe20000400000 */
[----:B------:R-:W-:Y:S01]  /*5ff0*/  F2FP.F16.E4M3.UNPACK_B R86, R76 ;  /* 0x0000004cff56723e */ /* 0x000fe200020006ff */
[--C-:B------:R-:W-:Y:S02]  /*6000*/  HADD2.F32 R75, -RZ, R91.reuse.H0_H0 ;  /* 0x2000005bff4b7230 */ /* 0x100fe40000004100 */
[C---:B------:R-:W-:Y:S01]  /*6010*/  FMUL R3, R66.reuse, R29 ;  /* 0x0000001d42037220 */ /* 0x040fe20000400000 */
[C---:B------:R-:W-:Y:S01]  /*6020*/  FMUL R22, R66.reuse, R32 ;  /* 0x0000002042167220 */ /* 0x040fe20000400000 */
[----:B------:R-:W-:Y:S01]  /*6030*/  F2FP.F16.E4M3.UNPACK_B R88, R76.H1 ;  /* 0x0000004cff58723e */ /* 0x000fe200030006ff */
[----:B------:R-:W-:Y:S02]  /*6040*/  HADD2.F32 R76, -RZ, R91.H1_H1 ;  /* 0x3000005bff4c7230 */ /* 0x000fe40000004100 */
[----:B------:R-:W-:Y:S01]  /*6050*/  FMUL R23, R66, R33 ;  /* 0x0000002142177220 */ /* 0x000fe20000400000 */
[----:B------:R-:W-:Y:S01]  /*6060*/  R2UR UR5, R128 ;  /* 0x00000000800572ca */ /* 0x000fe200000e0000 */
[C---:B-1----:R-:W-:Y:S01]  /*6070*/  FMUL R4, R66.reuse, R4 ;  /* 0x0000000442047220 */ /* 0x042fe20000400000 */
[C---:B------:R-:W-:Y:S01]  /*6080*/  FMUL R42, R66.reuse, R42 ;  /* 0x0000002a422a7220 */ /* 0x040fe20000400000 */
[C---:B------:R-:W-:Y:S01]  /*6090*/  FMUL R43, R66.reuse, R43 ;  /* 0x0000002b422b7220 */ /* 0x040fe20000400000 */
[----:B------:R-:W-:Y:S01]  /*60a0*/  F2FP.F16.E4M3.UNPACK_B R90, R77 ;  /* 0x0000004dff5a723e */ /* 0x000fe200020006ff */
[C---:B------:R-:W-:Y:S01]  /*60b0*/  FMUL R46, R66.reuse, R46 ;  /* 0x0000002e422e7220 */ /* 0x040fe20000400000 */
[C---:B------:R-:W-:Y:S01]  /*60c0*/  FFMA R42, R69.reuse, R71, R42 ;  /* 0x00000047452a7223 */ /* 0x040fe2000000002a */
[----:B------:R-:W-:Y:S01]  /*60d0*/  F2FP.F16.E4M3.UNPACK_B R92, R77.H1 ;  /* 0x0000004dff5c723e */ /* 0x000fe200030006ff */
[--C-:B------:R-:W-:Y:S02]  /*60e0*/  HADD2.F32 R77, -RZ, R89.reuse.H0_H0 ;  /* 0x20000059ff4d7230 */ /* 0x100fe40000004100 */
[C---:B------:R-:W-:Y:S01]  /*60f0*/  FFMA R43, R69.reuse, R72, R43 ;  /* 0x00000048452b7223 */ /* 0x040fe2000000002b */
[-C--:B------:R-:W-:Y:S01]  /*6100*/  F2FP.F16.E4M3.UNPACK_B R94, R78.reuse ;  /* 0x0000004eff5e723e */ /* 0x080fe200020006ff */
[C---:B------:R-:W-:Y:S01]  /*6110*/  FMUL R47, R66.reuse, R47 ;  /* 0x0000002f422f7220 */ /* 0x040fe20000400000 */
[----:B------:R-:W-:Y:S01]  /*6120*/  HADD2.F32 R91, -RZ, R92.H0_H0 ;  /* 0x2000005cff5b7230 */ /* 0x000fe20000004100 */
[----:B------:R-:W-:Y:S01]  /*6130*/  F2FP.F16.E4M3.UNPACK_B R96, R78.H1 ;  /* 0x0000004eff60723e */ /* 0x000fe200030006ff */
[----:B------:R-:W-:Y:S02]  /*6140*/  HADD2.F32 R78, -RZ, R89.H1_H1 ;  /* 0x30000059ff4e7230 */ /* 0x000fe40000004100 */
[C---:B------:R-:W-:Y:S01]  /*6150*/  FFMA R44, R69.reuse, R73, R44 ;  /* 0x00000049452c7223 */ /* 0x040fe2000000002c */
[--C-:B------:R-:W-:Y:S01]  /*6160*/  HADD2.F32 R89, -RZ, R90.reuse.H0_H0 ;  /* 0x2000005aff597230 */ /* 0x100fe20000004100 */
[-C--:B------:R-:W-:Y:S01]  /*6170*/  F2FP.F16.E4M3.UNPACK_B R98, R79.reuse ;  /* 0x0000004fff62723e */ /* 0x080fe200020006ff */
[C---:B------:R-:W-:Y:S01]  /*6180*/  FFMA R45, R69.reuse, R74, R45 ;  /* 0x0000004a452d7223 */ /* 0x040fe2000000002d */
[----:B------:R-:W-:Y:S01]  /*6190*/  HADD2.F32 R90, -RZ, R90.H1_H1 ;  /* 0x3000005aff5a7230 */ /* 0x000fe20000004100 */
[----:B------:R-:W-:Y:S01]  /*61a0*/  F2FP.F16.E4M3.UNPACK_B R100, R79.H1 ;  /* 0x0000004fff64723e */ /* 0x000fe200030006ff */
[--C-:B------:R-:W-:Y:S01]  /*61b0*/  HADD2.F32 R79, -RZ, R87.reuse.H0_H0 ;  /* 0x20000057ff4f7230 */ /* 0x100fe20000004100 */
[-C--:B------:R-:W-:Y:S01]  /*61c0*/  F2FP.F16.E4M3.UNPACK_B R102, R80.reuse ;  /* 0x00000050ff66723e */ /* 0x080fe200020006ff */
[----:B------:R-:W-:Y:S01]  /*61d0*/  UIADD3 UR5, UPT, UPT, UR5, 0xb0, URZ ;  /* 0x000000b005057890 */ /* 0x000fe2000fffe0ff */
[----:B------:R-:W-:Y:S01]  /*61e0*/  F2FP.F16.E4M3.UNPACK_B R104, R80.H1 ;  /* 0x00000050ff68723e */ /* 0x000fe200030006ff */
[----:B------:R-:W-:Y:S01]  /*61f0*/  FFMA R46, R69, R75, R46 ;  /* 0x0000004b452e7223 */ /* 0x000fe2000000002e */
[----:B------:R-:W-:Y:S01]  /*6200*/  F2FP.SATFINITE.E4M3.F32.PACK_AB_MERGE_C R128, R43, R42, RZ ;  /* 0x0000002a2b80723e */ /* 0x000fe200048070ff */
[----:B------:R-:W-:Y:S01]  /*6210*/  UPRMT UR5, UR37, 0x654, UR5 ;  /* 0x0000065425057896 */ /* 0x000fe20008000005 */
[C---:B------:R-:W-:Y:S01]  /*6220*/  FFMA R47, R69.reuse, R76, R47 ;  /* 0x0000004c452f7223 */ /* 0x040fe2000000002f */
[----:B------:R-:W-:Y:S01]  /*6230*/  FFMA R48, R69, R77, R48 ;  /* 0x0000004d45307223 */ /* 0x000fe20000000030 */
[----:B------:R-:W-:Y:S01]  /*6240*/  F2FP.SATFINITE.E4M3.F32.PACK_AB_MERGE_C R128, R41, R40, R128 ;  /* 0x000000282980723e */ /* 0x000fe20004807080 */
[----:B------:R-:W-:Y:S01]  /*6250*/  FFMA R49, R69, R78, R49 ;  /* 0x0000004e45317223 */ /* 0x000fe20000000031 */
[----:B------:R-:W-:Y:S01]  /*6260*/  HADD2.F32 R80, -RZ, R87.H1_H1 ;  /* 0x30000057ff507230 */ /* 0x000fe20000004100 */
[----:B------:R-:W-:Y:S01]  /*6270*/  F2FP.SATFINITE.E4M3.F32.PACK_AB_MERGE_C R129, R47, R46, RZ ;  /* 0x0000002e2f81723e */ /* 0x000fe200048070ff */
[--C-:B------:R-:W-:Y:S02]  /*6280*/  HADD2.F32 R93, -RZ, R94.reuse.H0_H0 ;  /* 0x2000005eff5d7230 */ /* 0x100fe40000004100 */
[C---:B------:R-:W-:Y:S01]  /*6290*/  FMUL R5, R66.reuse, R5 ;  /* 0x0000000542057220 */ /* 0x040fe20000400000 */
[----:B------:R-:W-:Y:S01]  /*62a0*/  SYNCS.ARRIVE.TRANS64.RED.A1T0 RZ, [UR5], RZ ;  /* 0x000000ffffff79a7 */ /* 0x000fe20008100405 */
[----:B------:R-:W-:Y:S01]  /*62b0*/  F2FP.SATFINITE.E4M3.F32.PACK_AB_MERGE_C R129, R45, R44, R129 ;  /* 0x0000002c2d81723e */ /* 0x000fe20004807081 */
[----:B------:R-:W-:Y:S02]  /*62c0*/  HADD2.F32 R94, -RZ, R94.H1_H1 ;  /* 0x3000005eff5e7230 */ /* 0x000fe40000004100 */
[C---:B------:R-:W-:Y:S01]  /*62d0*/  FMUL R8, R66.reuse, R8 ;  /* 0x0000000842087220 */ /* 0x040fe20000400000 */
[--C-:B------:R-:W-:Y:S02]  /*62e0*/  HADD2.F32 R97, -RZ, R98.reuse.H0_H0 ;  /* 0x20000062ff617230 */ /* 0x100fe40000004100 */
[C---:B------:R-:W-:Y:S01]  /*62f0*/  FMUL R9, R66.reuse, R9 ;  /* 0x0000000942097220 */ /* 0x040fe20000400000 */
[----:B------:R-:W-:Y:S02]  /*6300*/  HADD2.F32 R98, -RZ, R98.H1_H1 ;  /* 0x30000062ff627230 */ /* 0x000fe40000004100 */
[C---:B------:R-:W-:Y:S01]  /*6310*/  FMUL R12, R66.reuse, R12 ;  /* 0x0000000c420c7220 */ /* 0x040fe20000400000 */
[--C-:B------:R-:W-:Y:S02]  /*6320*/  HADD2.F32 R101, -RZ, R102.reuse.H0_H0 ;  /* 0x20000066ff657230 */ /* 0x100fe40000004100 */
[C---:B------:R-:W-:Y:S01]  /*6330*/  FMUL R13, R66.reuse, R13 ;  /* 0x0000000d420d7220 */ /* 0x040fe20000400000 */
[----:B------:R-:W-:Y:S02]  /*6340*/  HADD2.F32 R102, -RZ, R102.H1_H1 ;  /* 0x30000066ff667230 */ /* 0x000fe40000004100 */
[C---:B------:R-:W-:Y:S01]  /*6350*/  FMUL R16, R66.reuse, R16 ;  /* 0x0000001042107220 */ /* 0x040fe20000400000 */
[C---:B------:R-:W-:Y:S01]  /*6360*/  FMUL R17, R66.reuse, R17 ;  /* 0x0000001142117220 */ /* 0x040fe20000400000 */
[-C--:B------:R-:W-:Y:S01]  /*6370*/  F2FP.F16.E4M3.UNPACK_B R106, R81.reuse ;  /* 0x00000051ff6a723e */ /* 0x080fe200020006ff */
[C---:B------:R-:W-:Y:S01]  /*6380*/  FMUL R50, R66.reuse, R50 ;  /* 0x0000003242327220 */ /* 0x040fe20000400000 */
[----:B------:R-:W-:Y:S01]  /*6390*/  F2FP.F16.E4M3.UNPACK_B R108, R81.H1 ;  /* 0x00000051ff6c723e */ /* 0x000fe200030006ff */
[--C-:B------:R-:W-:Y:S01]  /*63a0*/  HADD2.F32 R81, -RZ, R85.reuse.H0_H0 ;  /* 0x20000055ff517230 */ /* 0x100fe20000004100 */
[-C--:B------:R-:W-:Y:S01]  /*63b0*/  F2FP.F16.E4M3.UNPACK_B R110, R82.reuse ;  /* 0x00000052ff6e723e */ /* 0x080fe200020006ff */
[C---:B------:R-:W-:Y:S01]  /*63c0*/  FFMA R50, R69.reuse, R79, R50 ;  /* 0x0000004f45327223 */ /* 0x040fe20000000032 */
[----:B------:R-:W-:Y:S01]  /*63d0*/  HADD2.F32 R105, -RZ, R106.H0_H0 ;  /* 0x2000006aff697230 */ /* 0x000fe20000004100 */
[----:B------:R-:W-:Y:S01]  /*63e0*/  F2FP.F16.E4M3.UNPACK_B R112, R82.H1 ;  /* 0x00000052ff70723e */ /* 0x000fe200030006ff */
[----:B------:R-:W-:Y:S02]  /*63f0*/  HADD2.F32 R82, -RZ, R85.H1_H1 ;  /* 0x30000055ff527230 */ /* 0x000fe40000004100 */
[C---:B------:R-:W-:Y:S01]  /*6400*/  FMUL R51, R66.reuse, R51 ;  /* 0x0000003342337220 */ /* 0x040fe20000400000 */
[-C--:B------:R-:W-:Y:S01]  /*6410*/  F2FP.F16.E4M3.UNPACK_B R114, R83.reuse ;  /* 0x00000053ff72723e */ /* 0x080fe200020006ff */
[----:B------:R-:W-:Y:S01]  /*6420*/  HADD2.F32 R85, -RZ, R86.H0_H0 ;  /* 0x20000056ff557230 */ /* 0x000fe20000004100 */
[----:B------:R-:W-:Y:S01]  /*6430*/  F2FP.F16.E4M3.UNPACK_B R116, R83.H1 ;  /* 0x00000053ff74723e */ /* 0x000fe200030006ff */
[----:B------:R-:W-:Y:S02]  /*6440*/  HADD2.F32 R83, -RZ, R84.H0_H0 ;  /* 0x20000054ff537230 */ /* 0x000fe40000004100 */
[C---:B------:R-:W-:Y:S01]  /*6450*/  FFMA R51, R69.reuse, R80, R51 ;  /* 0x0000005045337223 */ /* 0x040fe20000000033 */
[C---:B------:R-:W-:Y:S01]  /*6460*/  FFMA R52, R69.reuse, R81, R52 ;  /* 0x0000005145347223 */ /* 0x040fe20000000034 */
[----:B------:R-:W-:Y:S01]  /*6470*/  FFMA R53, R69, R82, R53 ;  /* 0x0000005245357223 */ /* 0x000fe20000000035 */
[----:B------:R-:W-:Y:S02]  /*6480*/  HADD2.F32 R86, -RZ, R86.H1_H1 ;  /* 0x30000056ff567230 */ /* 0x000fe40000004100 */
[C---:B------:R-:W-:Y:S01]  /*6490*/  FMUL R54, R66.reuse, R54 ;  /* 0x0000003642367220 */ /* 0x040fe20000400000 */
[----:B------:R-:W-:Y:S01]  /*64a0*/  HADD2.F32 R84, -RZ, R84.H1_H1 ;  /* 0x30000054ff547230 */ /* 0x000fe20000004100 */
[----:B------:R-:W-:Y:S01]  /*64b0*/  F2FP.SATFINITE.E4M3.F32.PACK_AB_MERGE_C R130, R51, R50, RZ ;  /* 0x000000323382723e */ /* 0x000fe200048070ff */
[----:B------:R-:W-:Y:S02]  /*64c0*/  HADD2.F32 R106, -RZ, R106.H1_H1 ;  /* 0x3000006aff6a7230 */ /* 0x000fe40000004100 */
[----:B------:R-:W-:Y:S01]  /*64d0*/  FFMA R54, R69, R83, R54 ;  /* 0x0000005345367223 */ /* 0x000fe20000000036 */
[--C-:B------:R-:W-:Y:S01]  /*64e0*/  HADD2.F32 R109, -RZ, R110.reuse.H0_H0 ;  /* 0x2000006eff6d7230 */ /* 0x100fe20000004100 */
[----:B------:R-:W-:Y:S01]  /*64f0*/  F2FP.SATFINITE.E4M3.F32.PACK_AB_MERGE_C R130, R49, R48, R130 ;  /* 0x000000303182723e */ /* 0x000fe20004807082 */
[----:B------:R-:W-:Y:S02]  /*6500*/  HADD2.F32 R110, -RZ, R110.H1_H1 ;  /* 0x3000006eff6e7230 */ /* 0x000fe40000004100 */
[C---:B------:R-:W-:Y:S01]  /*6510*/  FMUL R55, R66.reuse, R55 ;  /* 0x0000003742377220 */ /* 0x040fe20000400000 */
[--C-:B------:R-:W-:Y:S02]  /*6520*/  HADD2.F32 R87, -RZ, R88.reuse.H0_H0 ;  /* 0x20000058ff577230 */ /* 0x100fe40000004100 */
[C---:B------:R-:W-:Y:S01]  /*6530*/  FMUL R26, R66.reuse, R26 ;  /* 0x0000001a421a7220 */ /* 0x040fe20000400000 */
[----:B------:R-:W-:Y:S02]  /*6540*/  HADD2.F32 R88, -RZ, R88.H1_H1 ;  /* 0x30000058ff587230 */ /* 0x000fe40000004100 */
[C---:B------:R-:W-:Y:S01]  /*6550*/  FFMA R55, R69.reuse, R84, R55 ;  /* 0x0000005445377223 */ /* 0x040fe20000000037 */
[C---:B------:R-:W-:Y:S01]  /*6560*/  FFMA R24, R69.reuse, R85, R24 ;  /* 0x0000005545187223 */ /* 0x040fe20000000018 */
[C---:B------:R-:W-:Y:S01]  /*6570*/  FFMA R25, R69.reuse, R86, R25 ;  /* 0x0000005645197223 */ /* 0x040fe20000000019 */
[----:B------:R-:W-:Y:S01]  /*6580*/  FFMA R26, R69, R87, R26 ;  /* 0x00000057451a7223 */ /* 0x000fe2000000001a */
[--C-:B------:R-:W-:Y:S01]  /*6590*/  HADD2.F32 R113, -RZ, R114.reuse.H0_H0 ;  /* 0x20000072ff717230 */ /* 0x100fe20000004100 */
[----:B------:R-:W-:Y:S01]  /*65a0*/  F2FP.SATFINITE.E4M3.F32.PACK_AB_MERGE_C R131, R55, R54, RZ ;  /* 0x000000363783723e */ /* 0x000fe200048070ff */
[----:B------:R-:W-:Y:S02]  /*65b0*/  HADD2.F32 R114, -RZ, R114.H1_H1 ;  /* 0x30000072ff727230 */ /* 0x000fe40000004100 */
[C---:B------:R-:W-:Y:S01]  /*65c0*/  FMUL R27, R66.reuse, R27 ;  /* 0x0000001b421b7220 */ /* 0x040fe20000400000 */
[C---:B------:R-:W-:Y:S01]  /*65d0*/  FMUL R20, R66.reuse, R30 ;  /* 0x0000001e42147220 */ /* 0x040fe20000400000 */
[----:B------:R-:W-:Y:S01]  /*65e0*/  HADD2.F32 R92, -RZ, R92.H1_H1 ;  /* 0x3000005cff5c7230 */ /* 0x000fe20000004100 */
[----:B------:R-:W-:Y:S01]  /*65f0*/  F2FP.SATFINITE.E4M3.F32.PACK_AB_MERGE_C R131, R53, R52, R131 ;  /* 0x000000343583723e */ /* 0x000fe20004807083 */
[C---:B------:R-:W-:Y:S01]  /*6600*/  FFMA R27, R69.reuse, R88, R27 ;  /* 0x00000058451b7223 */ /* 0x040fe2000000001b */
[C---:B------:R-:W-:Y:S01]  /*6610*/  FFMA R0, R69.reuse, R89, R0 ;  /* 0x0000005945007223 */ /* 0x040fe20000000000 */
[C---:B------:R-:W-:Y:S01]  /*6620*/  FFMA R3, R69.reuse, R90, R3 ;  /* 0x0000005a45037223 */ /* 0x040fe20000000003 */
[----:B------:R-:W-:Y:S01]  /*6630*/  FFMA R20, R69, R91, R20 ;  /* 0x0000005b45147223 */ /* 0x000fe20000000014 */
[----:B------:R1:W-:Y:S01]  /*6640*/  STS.128 [R144+UR43+0x1a00], R128 ;  /* 0x001a008090007988 */ /* 0x0003e20008000c2b */
[----:B------:R-:W-:Y:S01]  /*6650*/  F2FP.SATFINITE.E4M3.F32.PACK_AB_MERGE_C R136, R27, R26, RZ ;  /* 0x0000001a1b88723e */ /* 0x000fe200048070ff */
[C---:B------:R-:W-:Y:S01]  /*6660*/  FMUL R30, R66.reuse, R36 ;  /* 0x00000024421e7220 */ /* 0x040fe20000400000 */
[C---:B------:R-:W-:Y:S01]  /*6670*/  FMUL R21, R66.reuse, R31 ;  /* 0x0000001f42157220 */ /* 0x040fe20000400000 */
[--C-:B------:R-:W-:Y:S01]  /*6680*/  HADD2.F32 R95, -RZ, R96.reuse.H0_H0 ;  /* 0x20000060ff5f7230 */ /* 0x100fe20000004100 */
[----:B------:R-:W-:Y:S01]  /*6690*/  F2FP.SATFINITE.E4M3.F32.PACK_AB_MERGE_C R136, R25, R24, R136 ;  /* 0x000000181988723e */ /* 0x000fe20004807088 */
[C---:B------:R-:W-:Y:S01]  /*66a0*/  FMUL R31, R66.reuse, R37 ;  /* 0x00000025421f7220 */ /* 0x040fe20000400000 */
[C---:B------:R-:W-:Y:S01]  /*66b0*/  FFMA R21, R69.reuse, R92, R21 ;  /* 0x0000005c45157223 */ /* 0x040fe20000000015 */
[C---:B------:R-:W-:Y:S01]  /*66c0*/  FFMA R22, R69.reuse, R93, R22 ;  /* 0x0000005d45167223 */ /* 0x040fe20000000016 */
[----:B------:R-:W-:Y:S01]  /*66d0*/  FFMA R23, R69, R94, R23 ;  /* 0x0000005e45177223 */ /* 0x000fe20000000017 */
[C---:B------:R-:W-:Y:S01]  /*66e0*/  FMUL R28, R66.reuse, R34 ;  /* 0x00000022421c7220 */ /* 0x040fe20000400000 */
[----:B------:R-:W-:Y:S01]  /*66f0*/  HADD2.F32 R96, -RZ, R96.H1_H1 ;  /* 0x30000060ff607230 */ /* 0x000fe20000004100 */
[----:B------:R-:W-:Y:S01]  /*6700*/  F2FP.SATFINITE.E4M3.F32.PACK_AB_MERGE_C R137, R21, R20, RZ ;  /* 0x000000141589723e */ /* 0x000fe200048070ff */
[C---:B------:R-:W-:Y:S01]  /*6710*/  FMUL R29, R66.reuse, R35 ;  /* 0x00000023421d7220 */ /* 0x040fe20000400000 */
[--C-:B------:R-:W-:Y:S02]  /*6720*/  HADD2.F32 R99, -RZ, R100.reuse.H0_H0 ;  /* 0x20000064ff637230 */ /* 0x100fe40000004100 */
[----:B------:R-:W-:Y:S01]  /*6730*/  FFMA R28, R69, R95, R28 ;  /* 0x0000005f451c7223 */ /* 0x000fe2000000001c */
[----:B------:R-:W-:Y:S01]  /*6740*/  F2FP.SATFINITE.E4M3.F32.PACK_AB_MERGE_C R137, R3, R0, R137 ;  /* 0x000000000389723e */ /* 0x000fe20004807089 */
[C---:B------:R-:W-:Y:S01]  /*6750*/  FFMA R29, R69.reuse, R96, R29 ;  /* 0x00000060451d7223 */ /* 0x040fe2000000001d */
[C---:B------:R-:W-:Y:S01]  /*6760*/  FFMA R30, R69.reuse, R97, R30 ;  /* 0x00000061451e7223 */ /* 0x040fe2000000001e */
[C---:B------:R-:W-:Y:S01]  /*6770*/  FFMA R31, R69.reuse, R98, R31 ;  /* 0x00000062451f7223 */ /* 0x040fe2000000001f */
[C---:B------:R-:W-:Y:S01]  /*6780*/  FMUL R32, R66.reuse, R38 ;  /* 0x0000002642207220 */ /* 0x040fe20000400000 */
[----:B------:R-:W-:Y:S02]  /*6790*/  HADD2.F32 R100, -RZ, R100.H1_H1 ;  /* 0x30000064ff647230 */ /* 0x000fe40000004100 */
[C---:B------:R-:W-:Y:S01]  /*67a0*/  FMUL R33, R66.reuse, R39 ;  /* 0x0000002742217220 */ /* 0x040fe20000400000 */
[--C-:B------:R-:W-:Y:S02]  /*67b0*/  HADD2.F32 R103, -RZ, R104.reuse.H0_H0 ;  /* 0x20000068ff677230 */ /* 0x100fe40000004100 */
[C---:B------:R-:W-:Y:S01]  /*67c0*/  FFMA R32, R69.reuse, R99, R32 ;  /* 0x0000006345207223 */ /* 0x040fe20000000020 */
[----:B------:R-:W-:Y:S02]  /*67d0*/  HADD2.F32 R104, -RZ, R104.H1_H1 ;  /* 0x30000068ff687230 */ /* 0x000fe40000004100 */
[C---:B------:R-:W-:Y:S01]  /*67e0*/  FMUL R6, R66.reuse, R6 ;  /* 0x0000000642067220 */ /* 0x040fe20000400000 */
[C---:B------:R-:W-:Y:S01]  /*67f0*/  FFMA R33, R69.reuse, R100, R33 ;  /* 0x0000006445217223 */ /* 0x040fe20000000021 */
[C---:B------:R-:W-:Y:S01]  /*6800*/  FMUL R7, R66.reuse, R7 ;  /* 0x0000000742077220 */ /* 0x040fe20000400000 */
[C---:B------:R-:W-:Y:S01]  /*6810*/  FFMA R4, R69.reuse, R101, R4 ;  /* 0x0000006545047223 */ /* 0x040fe20000000004 */
[C---:B------:R-:W-:Y:S01]  /*6820*/  FFMA R5, R69.reuse, R102, R5 ;  /* 0x0000006645057223 */ /* 0x040fe20000000005 */
        /* <DEDUP_REMOVED lines=21> */
[----:B------:R-:W-:Y:S01]  /*6980*/  FMUL R19, R66, R19 ;  /* 0x0000001342137220 */ /* 0x000fe20000400000 */
[C---:B------:R-:W-:Y:S01]  /*6990*/  FFMA R16, R69.reuse, R113, R16 ;  /* 0x0000007145107223 */ /* 0x040fe20000000010 */
[C---:B------:R-:W-:Y:S01]  /*69a0*/  FFMA R17, R69.reuse, R114, R17 ;  /* 0x0000007245117223 */ /* 0x040fe20000000011 */
[C---:B------:R-:W-:Y:S01]  /*69b0*/  FFMA R18, R69.reuse, R115, R18 ;  /* 0x0000007345127223 */ /* 0x040fe20000000012 */
[----:B------:R-:W-:Y:S01]  /*69c0*/  FFMA R19, R69, R116, R19 ;  /* 0x0000007445137223 */ /* 0x000fe20000000013 */
[----:B------:R-:W-:Y:S01]  /*69d0*/  F2FP.SATFINITE.E4M3.F32.PACK_AB_MERGE_C R138, R29, R28, RZ ;  /* 0x0000001c1d8a723e */ /* 0x000fe200048070ff */
[----:B------:R-:W-:Y:S01]  /*69e0*/  BSSY.RECONVERGENT B0, `(.L_x_95) ;  /* 0x000002e000007945 */ /* 0x000fe20003800200 */
[----:B------:R-:W-:Y:S02]  /*69f0*/  F2FP.SATFINITE.E4M3.F32.PACK_AB_MERGE_C R139, R33, R32, RZ ;  /* 0x00000020218b723e */ /* 0x000fe400048070ff */
[----:B------:R-:W-:Y:S02]  /*6a00*/  F2FP.SATFINITE.E4M3.F32.PACK_AB_MERGE_C R156, R7, R6, RZ ;  /* 0x00000006079c723e */ /* 0x000fe400048070ff */
[----:B------:R-:W-:Y:S02]  /*6a10*/  F2FP.SATFINITE.E4M3.F32.PACK_AB_MERGE_C R157, R11, R10, RZ ;  /* 0x0000000a0b9d723e */ /* 0x000fe400048070ff */
[----:B------:R-:W-:Y:S02]  /*6a20*/  F2FP.SATFINITE.E4M3.F32.PACK_AB_MERGE_C R153, R15, R14, RZ ;  /* 0x0000000e0f99723e */ /* 0x000fe400048070ff */
[----:B------:R-:W-:Y:S02]  /*6a30*/  F2FP.SATFINITE.E4M3.F32.PACK_AB_MERGE_C R154, R19, R18, RZ ;  /* 0x00000012139a723e */ /* 0x000fe400048070ff */
[----:B------:R-:W-:Y:S02]  /*6a40*/  F2FP.SATFINITE.E4M3.F32.PACK_AB_MERGE_C R138, R23, R22, R138 ;  /* 0x00000016178a723e */ /* 0x000fe4000480708a */
[----:B------:R-:W-:Y:S02]  /*6a50*/  F2FP.SATFINITE.E4M3.F32.PACK_AB_MERGE_C R139, R31, R30, R139 ;  /* 0x0000001e1f8b723e */ /* 0x000fe4000480708b */
[----:B------:R-:W-:Y:S02]  /*6a60*/  F2FP.SATFINITE.E4M3.F32.PACK_AB_MERGE_C R156, R5, R4, R156 ;  /* 0x00000004059c723e */ /* 0x000fe4000480709c */
[----:B------:R-:W-:Y:S01]  /*6a70*/  F2FP.SATFINITE.E4M3.F32.PACK_AB_MERGE_C R157, R9, R8, R157 ;  /* 0x00000008099d723e */ /* 0x000fe2000480709d */
[----:B------:R1:W-:Y:S01]  /*6a80*/  STS.128 [R144+UR43+0x2200], R136 ;  /* 0x0022008890007988 */ /* 0x0003e20008000c2b */
[----:B------:R-:W-:Y:S02]  /*6a90*/  F2FP.SATFINITE.E4M3.F32.PACK_AB_MERGE_C R158, R13, R12, R153 ;  /* 0x0000000c0d9e723e */ /* 0x000fe40004807099 */
[----:B------:R-:W-:Y:S02]  /*6aa0*/  F2FP.SATFINITE.E4M3.F32.PACK_AB_MERGE_C R159, R17, R16, R154 ;  /* 0x00000010119f723e */ /* 0x000fe4000480709a */
[----:B------:R-:W-:Y:S03]  /*6ab0*/  IADD3 R153, PT, PT, R64, 0x1, RZ ;  /* 0x0000000140997810 */ /* 0x000fe60007ffe0ff */
[----:B------:R1:W-:Y:S01]  /*6ac0*/  STS.128 [R144+UR43+0x2a00], R156 ;  /* 0x002a009c90007988 */ /* 0x0003e20008000c2b */
[----:B------:R-:W-:Y:S01]  /*6ad0*/  @!PT LDS RZ, [RZ] ;  /* 0x00000000fffff984 */ /* 0x000fe20000000800 */
[----:B------:R-:W-:Y:S01]  /*6ae0*/  @!PT LDS RZ, [RZ] ;  /* 0x00000000fffff984 */ /* 0x000fe20000000800 */
[----:B------:R-:W-:Y:S01]  /*6af0*/  @!PT LDS RZ, [RZ] ;  /* 0x00000000fffff984 */ /* 0x000fe20000000800 */
[----:B------:R-:W-:Y:S01]  /*6b00*/  @!PT LDS RZ, [RZ] ;  /* 0x00000000fffff984 */ /* 0x000fe20000000800 */
[----:B------:R3:W-:Y:S07]  /*6b10*/  MEMBAR.ALL.CTA ;  /* 0x0000000000007992 */ /* 0x0007ee0000008000 */
[----:B---3--:R-:W3:Y:S02]  /*6b20*/  FENCE.VIEW.ASYNC.S ;  /* 0x00000000000073c6 */ /* 0x008ee40000000000 */
[----:B---3--:R-:W-:Y:S06]  /*6b30*/  BAR.SYNC.DEFER_BLOCKING 0x1, 0x80 ;  /* 0x0042000000007b1d */ /* 0x008fec0000010000 */
[----:B------:R-:W-:Y:S05]  /*6b40*/  @P0 BRA `(.L_x_96) ;  /* 0x00000000005c0947 */ /* 0x000fea0003800000 */
[----:B------:R-:W-:Y:S01]  /*6b50*/  UIADD3 UR4, UPT, UPT, UR43, 0x1a00, URZ ;  /* 0x00001a002b047890 */ /* 0x000fe2000fffe0ff */
[----:B------:R-:W-:Y:S01]  /*6b60*/  R2UR UR13, R133 ;  /* 0x00000000850d72ca */ /* 0x000fe200000e0000 */
[----:B------:R-:W-:Y:S01]  /*6b70*/  UIADD3 UR16, UP0, UPT, UR46, 0x680, URZ ;  /* 0x000006802e107890 */ /* 0x000fe2000ff1e0ff */
[----:B------:R-:W-:Y:S01]  /*6b80*/  R2UR UR14, R135 ;  /* 0x00000000870e72ca */ /* 0x000fe200000e0000 */
[----:B------:R-:W-:Y:S01]  /*6b90*/  UMOV UR15, UR36 ;  /* 0x00000024000f7c82 */ /* 0x000fe20008000000 */
[----:B------:R-:W-:Y:S01]  /*6ba0*/  UIADD3 UR8, UPT, UPT, UR43, 0x2200, URZ ;  /* 0x000022002b087890 */ /* 0x000fe2000fffe0ff */
[----:B------:R-:W-:Y:S01]  /*6bb0*/  IMAD.U32 R150, RZ, RZ, UR4 ;  /* 0x00000004ff967e24 */ /* 0x000fe2000f8e00ff */
[----:B------:R-:W-:Y:S01]  /*6bc0*/  UIADD3.X UR17, UPT, UPT, URZ, UR47, URZ, UP0, !UPT ;  /* 0x0000002fff117290 */ /* 0x000fe200087fe4ff */
[----:B------:R-:W-:Y:S01]  /*6bd0*/  UMOV UR11, UR36 ;  /* 0x00000024000b7c82 */ /* 0x000fe20008000000 */
[----:B------:R-:W-:Y:S02]  /*6be0*/  UIADD3 UR4, UPT, UPT, UR43, 0x2a00, URZ ;  /* 0x00002a002b047890 */ /* 0x000fe4000fffe0ff */
[----:B------:R-:W-:Y:S01]  /*6bf0*/  R2UR UR12, R150 ;  /* 0x00000000960c72ca */ /* 0x000fe200000e0000 */
[----:B------:R-:W-:Y:S02]  /*6c00*/  UMOV UR7, UR36 ;  /* 0x0000002400077c82 */ /* 0x000fe40008000000 */
[----:B------:R-:W-:Y:S02]  /*6c10*/  UIMAD UR13, UR13, 0x60, URZ ;  /* 0x000000600d0d78a4 */ /* 0x000fe4000f8e02ff */
[----:B------:R-:W-:Y:S02]  /*6c20*/  USHF.L.U32 UR14, UR14, 0x6, URZ ;  /* 0x000000060e0e7899 */ /* 0x000fe400080006ff */
[----:B------:R-:W-:Y:S02]  /*6c30*/  UIADD3 UR9, UPT, UPT, UR13, 0x20, URZ ;  /* 0x000000200d097890 */ /* 0x000fe4000fffe0ff */
[----:B------:R-:W-:Y:S03]  /*6c40*/  UIADD3 UR5, UPT, UPT, UR13, 0x40, URZ ;  /* 0x000000400d057890 */ /* 0x000fe6000fffe0ff */
[----:B------:R-:W-:Y:S01]  /*6c50*/  UMOV UR10, UR14 ;  /* 0x0000000e000a7c82 */ /* 0x000fe20008000000 */
[----:B------:R-:W-:Y:S01]  /*6c60*/  UMOV UR6, UR14 ;  /* 0x0000000e00067c82 */ /* 0x000fe20008000000 */
[----:B------:R3:W-:Y:S02]  /*6c70*/  UTMASTG.3D [UR12], [UR16] ;  /* 0x0000000c100073b5 */ /* 0x0007e40008010000 */
[----:B------:R3:W-:Y:S02]  /*6c80*/  UTMASTG.3D [UR8], [UR16] ;  /* 0x00000008100073b5 */ /* 0x0007e40008010000 */
[----:B------:R3:W-:Y:S01]  /*6c90*/  UTMASTG.3D [UR4], [UR16] ;  /* 0x00000004100073b5 */ /* 0x0007e20008010000 */
[----:B------:R0:W-:Y:S01]  /*6ca0*/  UTMACMDFLUSH ;  /* 0x00000000000079b7 */ /* 0x0001e20000000000 */
[----:B---3--:R-:W-:Y:S04]  /*6cb0*/  DEPBAR.LE SB0, 0x0 ;  /* 0x000080000000791a */ /* 0x008fe80000000000 */
.L_x_96:
[----:B------:R-:W-:Y:S05]  /*6cc0*/  BSYNC.RECONVERGENT B0 ;  /* 0x0000000000007941 */ /* 0x000fea0003800200 */
.L_x_95:
[----:B------:R-:W-:Y:S01]  /*6cd0*/  BAR.SYNC.DEFER_BLOCKING 0x1, 0x80 ;  /* 0x0042000000007b1d */ /* 0x000fe20000010000 */
[----:B------:R-:W-:Y:S01]  /*6ce0*/  ISETP.NE.AND P2, PT, R151, RZ, PT ;  /* 0x000000ff9700720c */ /* 0x000fe20003f45270 */
[----:B------:R-:W-:Y:S01]  /*6cf0*/  IMAD.IADD R133, R63, 0x1, R117 ;  /* 0x000000013f857824 */ /* 0x000fe200078e0275 */
[----:B------:R-:W-:Y:S01]  /*6d00*/  ISETP.NE.AND P0, PT, R152, 0x2, PT ;  /* 0x000000029800780c */ /* 0x000fe20003f05270 */
[----:B------:R-:W-:Y:S01]  /*6d10*/  IMAD.IADD R135, R65, 0x1, R132 ;  /* 0x0000000141877824 */ /* 0x000fe200078e0284 */
[----:B------:R-:W-:Y:S02]  /*6d20*/  ISETP.NE.AND P1, PT, R153, 0x4, PT ;  /* 0x000000049900780c */ /* 0x000fe40003f25270 */
[----:B------:R-:W-:Y:S02]  /*6d30*/  SEL R3, RZ, 0x1, P0 ;  /* 0x00000001ff037807 */ /* 0x000fe40000000000 */
[----:B------:R-:W-:Y:S02]  /*6d40*/  SEL R0, RZ, 0x1, P1 ;  /* 0x00000001ff007807 */ /* 0x000fe40000800000 */
[----:B------:R-:W-:Y:S02]  /*6d50*/  LOP3.LUT R148, R148, R3, RZ, 0x3c, !PT ;  /* 0x0000000394947212 */ /* 0x000fe400078e3cff */
[----:B------:R-:W-:Y:S02]  /*6d60*/  LOP3.LUT R149, R149, R0, RZ, 0x3c, !PT ;  /* 0x0000000095957212 */ /* 0x000fe400078e3cff */
[----:B------:R-:W-:Y:S02]  /*6d70*/  @P2 R2UR UR36, R146 ;  /* 0x00000000922422ca */ /* 0x000fe400000e0000 */
[----:B------:R-:W-:Y:S02]  /*6d80*/  SEL R152, R152, RZ, P0 ;  /* 0x000000ff98987207 */ /* 0x000fe40000000000 */
[----:B------:R-:W-:Y:S01]  /*6d90*/  SEL R64, R153, RZ, P1 ;  /* 0x000000ff99407207 */ /* 0x000fe20000800000 */
[----:B------:R-:W-:Y:S10]  /*6da0*/  @P2 BRA `(.L_x_97) ;  /* 0xffffffdc00842947 */ /* 0x000ff4000383ffff */
[----:B------:R-:W-:Y:S05]  /*6db0*/  EXIT ;  /* 0x000000000000794d */ /* 0x000fea0003800000 */
.L_x_19:
[----:B--2---:R2:W1:Y:S02]  /*6dc0*/  SYNCS.PHASECHK.TRANS64.TRYWAIT P0, [R3+URZ+0xe0], R2 ;  /* 0x0000e002030075a7 */ /* 0x00446400080011ff */
[----:B-1----:R-:W-:Y:S05]  /*6dd0*/  @!P0 NANOSLEEP.SYNCS 0x989680 ;  /* 0x009896800000895d */ /* 0x002fea0003900000 */
[----:B------:R-:W1:Y:S02]  /*6de0*/  @!P0 SYNCS.PHASECHK.TRANS64 P0, [R3+URZ+0xe0], R2 ;  /* 0x0000e002030085a7 */ /* 0x000e6400080010ff */
[----:B-1----:R-:W-:Y:S05]  /*6df0*/  @!P0 BRA `(.L_x_19) ;  /* 0xfffffffc00f08947 */ /* 0x002fea000383ffff */
[----:B------:R-:W-:Y:S05]  /*6e00*/  BRA `(.L_x_98) ;  /* 0xffffffa400e47947 */ /* 0x000fea000383ffff */
.L_x_22:
[----:B-1----:R-:W-:Y:S07]  /*6e10*/  MOV R2, UR33 ;  /* 0x0000002100027c02 */ /* 0x002fee0008000f00 */
.L_x_99:
[----:B-1----:R1:W2:Y:S02]  /*6e20*/  SYNCS.PHASECHK.TRANS64.TRYWAIT P0, [R2+URZ+0x28], R5 ;  /* 0x00002805020075a7 */ /* 0x0022a400080011ff */
[----:B--2---:R-:W-:Y:S05]  /*6e30*/  @!P0 NANOSLEEP.SYNCS 0x989680 ;  /* 0x009896800000895d */ /* 0x004fea0003900000 */
[----:B------:R-:W2:Y:S02]  /*6e40*/  @!P0 SYNCS.PHASECHK.TRANS64 P0, [R2+URZ+0x28], R5 ;  /* 0x00002805020085a7 */ /* 0x000ea400080010ff */
[----:B--2---:R-:W-:Y:S05]  /*6e50*/  @!P0 BRA `(.L_x_99) ;  /* 0xfffffffc00f08947 */ /* 0x004fea000383ffff */
[----:B------:R-:W-:Y:S05]  /*6e60*/  BRA `(.L_x_21) ;  /* 0xffffffa800347947 */ /* 0x000fea000383ffff */
.L_x_28:
[----:B-1----:R-:W-:Y:S07]  /*6e70*/  MOV R2, UR33 ;  /* 0x0000002100027c02 */ /* 0x002fee0008000f00 */
.L_x_100:
[----:B-1----:R1:W2:Y:S02]  /*6e80*/  SYNCS.PHASECHK.TRANS64.TRYWAIT P0, [R2+URZ+0x28], R5 ;  /* 0x00002805020075a7 */ /* 0x0022a400080011ff */
[----:B--2---:R-:W-:Y:S05]  /*6e90*/  @!P0 NANOSLEEP.SYNCS 0x989680 ;  /* 0x009896800000895d */ /* 0x004fea0003900000 */
[----:B------:R-:W2:Y:S02]  /*6ea0*/  @!P0 SYNCS.PHASECHK.TRANS64 P0, [R2+URZ+0x28], R5 ;  /* 0x00002805020085a7 */ /* 0x000ea400080010ff */
[----:B--2---:R-:W-:Y:S05]  /*6eb0*/  @!P0 BRA `(.L_x_100) ;  /* 0xfffffffc00f08947 */ /* 0x004fea000383ffff */
[----:B------:R-:W-:Y:S05]  /*6ec0*/  BRA `(.L_x_27) ;  /* 0xffffffac000c7947 */ /* 0x000fea000383ffff */
.L_x_32:
[----:B-1----:R1:W2:Y:S02]  /*6ed0*/  SYNCS.PHASECHK.TRANS64.TRYWAIT P0, [R2+URZ+0x70], R3 ;  /* 0x00007003020075a7 */ /* 0x0022a400080011ff */
[----:B--2---:R-:W-:Y:S05]  /*6ee0*/  @!P0 NANOSLEEP.SYNCS 0x989680 ;  /* 0x009896800000895d */ /* 0x004fea0003900000 */
[----:B------:R-:W2:Y:S02]  /*6ef0*/  @!P0 SYNCS.PHASECHK.TRANS64 P0, [R2+URZ+0x70], R3 ;  /* 0x00007003020085a7 */ /* 0x000ea400080010ff */
[----:B--2---:R-:W-:Y:S05]  /*6f00*/  @!P0 BRA `(.L_x_32) ;  /* 0xfffffffc00f08947 */ /* 0x004fea000383ffff */
[----:B------:R-:W-:Y:S05]  /*6f10*/  BRA `(.L_x_101) ;  /* 0xffffffac00c47947 */ /* 0x000fea000383ffff */
.L_x_36:
[----:B----4-:R-:W-:-:S07]  /*6f20*/  MOV R0, UR5 ;  /* 0x0000000500007c02 */ /* 0x010fce0008000f00 */
.L_x_102:
[----:B-1----:R1:W2:Y:S02]  /*6f30*/  SYNCS.PHASECHK.TRANS64.TRYWAIT P0, [R0+URZ], R3 ;  /* 0x00000003000075a7 */ /* 0x0022a400080011ff */
[----:B--2---:R-:W-:Y:S05]  /*6f40*/  @!P0 NANOSLEEP.SYNCS 0x989680 ;  /* 0x009896800000895d */ /* 0x004fea0003900000 */
[----:B------:R-:W2:Y:S02]  /*6f50*/  @!P0 SYNCS.PHASECHK.TRANS64 P0, [R0+URZ], R3 ;  /* 0x00000003000085a7 */ /* 0x000ea400080010ff */
[----:B--2---:R-:W-:Y:S05]  /*6f60*/  @!P0 BRA `(.L_x_102) ;  /* 0xfffffffc00f08947 */ /* 0x004fea000383ffff */
[----:B------:R-:W-:Y:S05]  /*6f70*/  BRA `(.L_x_103) ;  /* 0xffffffb400347947 */ /* 0x000fea000383ffff */
.L_x_37:
[----:B----4-:R-:W-:-:S07]  /*6f80*/  MOV R0, UR5 ;  /* 0x0000000500007c02 */ /* 0x010fce0008000f00 */
.L_x_104:
[----:B-1----:R1:W2:Y:S02]  /*6f90*/  SYNCS.PHASECHK.TRANS64.TRYWAIT P0, [R0+URZ], R3 ;  /* 0x00000003000075a7 */ /* 0x0022a400080011ff */
[----:B--2---:R-:W-:Y:S05]  /*6fa0*/  @!P0 NANOSLEEP.SYNCS 0x989680 ;  /* 0x009896800000895d */ /* 0x004fea0003900000 */
[----:B------:R-:W2:Y:S02]  /*6fb0*/  @!P0 SYNCS.PHASECHK.TRANS64 P0, [R0+URZ], R3 ;  /* 0x00000003000085a7 */ /* 0x000ea400080010ff */
[----:B--2---:R-:W-:Y:S05]  /*6fc0*/  @!P0 BRA `(.L_x_104) ;  /* 0xfffffffc00f08947 */ /* 0x004fea000383ffff */
[----:B------:R-:W-:Y:S05]  /*6fd0*/  BRA `(.L_x_105) ;  /* 0xffffffb400407947 */ /* 0x000fea000383ffff */
.L_x_38:
[----:B----4-:R-:W-:-:S07]  /*6fe0*/  MOV R0, UR5 ;  /* 0x0000000500007c02 */ /* 0x010fce0008000f00 */
.L_x_106:
[----:B-1----:R1:W2:Y:S02]  /*6ff0*/  SYNCS.PHASECHK.TRANS64.TRYWAIT P0, [R0+URZ], R3 ;  /* 0x00000003000075a7 */ /* 0x0022a400080011ff */
[----:B--2---:R-:W-:Y:S05]  /*7000*/  @!P0 NANOSLEEP.SYNCS 0x989680 ;  /* 0x009896800000895d */ /* 0x004fea0003900000 */
[----:B------:R-:W2:Y:S02]  /*7010*/  @!P0 SYNCS.PHASECHK.TRANS64 P0, [R0+URZ], R3 ;  /* 0x00000003000085a7 */ /* 0x000ea400080010ff */
[----:B--2---:R-:W-:Y:S05]  /*7020*/  @!P0 BRA `(.L_x_106) ;  /* 0xfffffffc00f08947 */ /* 0x004fea000383ffff */
[----:B------:R-:W-:Y:S05]  /*7030*/  BRA `(.L_x_107) ;  /* 0xffffffb4004c7947 */ /* 0x000fea000383ffff */
.L_x_39:
[----:B----4-:R-:W-:-:S07]  /*7040*/  MOV R0, UR5 ;  /* 0x0000000500007c02 */ /* 0x010fce0008000f00 */
.L_x_108:
[----:B-1----:R1:W2:Y:S02]  /*7050*/  SYNCS.PHASECHK.TRANS64.TRYWAIT P0, [R0+URZ], R3 ;  /* 0x00000003000075a7 */ /* 0x0022a400080011ff */
[----:B--2---:R-:W-:Y:S05]  /*7060*/  @!P0 NANOSLEEP.SYNCS 0x989680 ;  /* 0x009896800000895d */ /* 0x004fea0003900000 */
[----:B------:R-:W2:Y:S02]  /*7070*/  @!P0 SYNCS.PHASECHK.TRANS64 P0, [R0+URZ], R3 ;  /* 0x00000003000085a7 */ /* 0x000ea400080010ff */
[----:B--2---:R-:W-:Y:S05]  /*7080*/  @!P0 BRA `(.L_x_108) ;  /* 0xfffffffc00f08947 */ /* 0x004fea000383ffff */
[----:B------:R-:W-:Y:S05]  /*7090*/  BRA `(.L_x_109) ;  /* 0xffffffb400587947 */ /* 0x000fea000383ffff */
.L_x_42:
[----:B-1----:R1:W2:Y:S02]  /*70a0*/  SYNCS.PHASECHK.TRANS64.TRYWAIT P0, [R0+URZ+0xd0], R5 ;  /* 0x0000d005000075a7 */ /* 0x0022a400080011ff */
[----:B--2---:R-:W-:Y:S05]  /*70b0*/  @!P0 NANOSLEEP.SYNCS 0x989680 ;  /* 0x009896800000895d */ /* 0x004fea0003900000 */
[----:B------:R-:W2:Y:S02]  /*70c0*/  @!P0 SYNCS.PHASECHK.TRANS64 P0, [R0+URZ+0xd0], R5 ;  /* 0x0000d005000085a7 */ /* 0x000ea400080010ff */
[----:B--2---:R-:W-:Y:S05]  /*70d0*/  @!P0 BRA `(.L_x_42) ;  /* 0xfffffffc00f08947 */ /* 0x004fea000383ffff */
[----:B------:R-:W-:Y:S05]  /*70e0*/  BRA `(.L_x_110) ;  /* 0xffffffb400b47947 */ /* 0x000fea000383ffff */
.L_x_43:
[----:B------:R-:W-:-:S07]  /*70f0*/  MOV R0, UR5 ;  /* 0x0000000500007c02 */ /* 0x000fce0008000f00 */
.L_x_111:
[----:B-1----:R1:W2:Y:S02]  /*7100*/  SYNCS.PHASECHK.TRANS64.TRYWAIT P0, [R0+URZ+0x80], R5 ;  /* 0x00008005000075a7 */ /* 0x0022a400080011ff */
[----:B--2---:R-:W-:Y:S05]  /*7110*/  @!P0 NANOSLEEP.SYNCS 0x989680 ;  /* 0x009896800000895d */ /* 0x004fea0003900000 */
[----:B------:R-:W2:Y:S02]  /*7120*/  @!P0 SYNCS.PHASECHK.TRANS64 P0, [R0+URZ+0x80], R5 ;  /* 0x00008005000085a7 */ /* 0x000ea400080010ff */
[----:B--2---:R-:W-:Y:S05]  /*7130*/  @!P0 BRA `(.L_x_111) ;  /* 0xfffffffc00f08947 */ /* 0x004fea000383ffff */
[----:B------:R-:W-:Y:S05]  /*7140*/  BRA `(.L_x_112) ;  /* 0xffffffb400c47947 */ /* 0x000fea000383ffff */
.L_x_44:
[----:B-1----:R1:W2:Y:S02]  /*7150*/  SYNCS.PHASECHK.TRANS64.TRYWAIT P1, [R0+URZ+0x70], R5 ;  /* 0x00007005000075a7 */ /* 0x0022a400080211ff */
[----:B--2---:R-:W-:Y:S05]  /*7160*/  @!P1 NANOSLEEP.SYNCS 0x989680 ;  /* 0x009896800000995d */ /* 0x004fea0003900000 */
[----:B------:R-:W2:Y:S02]  /*7170*/  @!P1 SYNCS.PHASECHK.TRANS64 P1, [R0+URZ+0x70], R5 ;  /* 0x00007005000095a7 */ /* 0x000ea400080210ff */
[----:B--2---:R-:W-:Y:S05]  /*7180*/  @!P1 BRA `(.L_x_44) ;  /* 0xfffffffc00f09947 */ /* 0x004fea000383ffff */
[----:B------:R-:W-:Y:S05]  /*7190*/  BRA `(.L_x_113) ;  /* 0xffffffb400f47947 */ /* 0x000fea000383ffff */
.L_x_47:
[----:B------:R-:W-:-:S07]  /*71a0*/  MOV R0, UR5 ;  /* 0x0000000500007c02 */ /* 0x000fce0008000f00 */
.L_x_114:
[----:B-1----:R1:W2:Y:S02]  /*71b0*/  SYNCS.PHASECHK.TRANS64.TRYWAIT P0, [R0+URZ+0x80], R3 ;  /* 0x00008003000075a7 */ /* 0x0022a400080011ff */
[----:B--2---:R-:W-:Y:S05]  /*71c0*/  @!P0 NANOSLEEP.SYNCS 0x989680 ;  /* 0x009896800000895d */ /* 0x004fea0003900000 */
[----:B------:R-:W2:Y:S02]  /*71d0*/  @!P0 SYNCS.PHASECHK.TRANS64 P0, [R0+URZ+0x80], R3 ;  /* 0x00008003000085a7 */ /* 0x000ea400080010ff */
[----:B--2---:R-:W-:Y:S05]  /*71e0*/  @!P0 BRA `(.L_x_114) ;  /* 0xfffffffc00f08947 */ /* 0x004fea000383ffff */
[----:B------:R-:W-:Y:S05]  /*71f0*/  BRA `(.L_x_46) ;  /* 0xffffffb800487947 */ /* 0x000fea000383ffff */
.L_x_54:
[----:B-1----:R1:W2:Y:S02]  /*7200*/  SYNCS.PHASECHK.TRANS64.TRYWAIT P1, [R0+URZ+0x70], R5 ;  /* 0x00007005000075a7 */ /* 0x0022a400080211ff */
[----:B--2---:R-:W-:Y:S05]  /*7210*/  @!P1 NANOSLEEP.SYNCS 0x989680 ;  /* 0x009896800000995d */ /* 0x004fea0003900000 */
[----:B------:R-:W2:Y:S02]  /*7220*/  @!P1 SYNCS.PHASECHK.TRANS64 P1, [R0+URZ+0x70], R5 ;  /* 0x00007005000095a7 */ /* 0x000ea400080210ff */
[----:B--2---:R-:W-:Y:S05]  /*7230*/  @!P1 BRA `(.L_x_54) ;  /* 0xfffffffc00f09947 */ /* 0x004fea000383ffff */
[----:B------:R-:W-:Y:S05]  /*7240*/  BRA `(.L_x_115) ;  /* 0xffffffbc00d87947 */ /* 0x000fea000383ffff */
.L_x_55:
[----:B------:R-:W-:-:S07]  /*7250*/  MOV R3, UR14 ;  /* 0x0000000e00037c02 */ /* 0x000fce0008000f00 */
.L_x_116:
[----:B-1----:R1:W2:Y:S02]  /*7260*/  SYNCS.PHASECHK.TRANS64.TRYWAIT P0, [R3+URZ+0xb0], R0 ;  /* 0x0000b000030075a7 */ /* 0x0022a400080011ff */
[----:B--2---:R-:W-:Y:S05]  /*7270*/  @!P0 NANOSLEEP.SYNCS 0x989680 ;  /* 0x009896800000895d */ /* 0x004fea0003900000 */
[----:B------:R-:W2:Y:S02]  /*7280*/  @!P0 SYNCS.PHASECHK.TRANS64 P0, [R3+URZ+0xb0], R0 ;  /* 0x0000b000030085a7 */ /* 0x000ea400080010ff */
[----:B--2---:R-:W-:Y:S05]  /*7290*/  @!P0 BRA `(.L_x_116) ;  /* 0xfffffffc00f08947 */ /* 0x004fea000383ffff */
[----:B------:R-:W-:Y:S05]  /*72a0*/  BRA `(.L_x_117) ;  /* 0xffffffc000247947 */ /* 0x000fea000383ffff */
.L_x_58:
[----:B------:R-:W-:Y:S07]  /*72b0*/  MOV R0, UR19 ;  /* 0x0000001300007c02 */ /* 0x000fee0008000f00 */
.L_x_118:
[----:B-1----:R1:W2:Y:S02]  /*72c0*/  SYNCS.PHASECHK.TRANS64.TRYWAIT P0, [R0+URZ], R3 ;  /* 0x00000003000075a7 */ /* 0x0022a400080011ff */
[----:B--2---:R-:W-:Y:S05]  /*72d0*/  @!P0 NANOSLEEP.SYNCS 0x989680 ;  /* 0x009896800000895d */ /* 0x004fea0003900000 */
[----:B------:R-:W2:Y:S02]  /*72e0*/  @!P0 SYNCS.PHASECHK.TRANS64 P0, [R0+URZ], R3 ;  /* 0x00000003000085a7 */ /* 0x000ea400080010ff */
[----:B--2---:R-:W-:Y:S05]  /*72f0*/  @!P0 BRA `(.L_x_118) ;  /* 0xfffffffc00f08947 */ /* 0x004fea000383ffff */
[----:B------:R-:W-:Y:S05]  /*7300*/  BRA `(.L_x_57) ;  /* 0xffffffc000407947 */ /* 0x000fea000383ffff */
.L_x_61:
[----:B------:R-:W-:-:S07]  /*7310*/  MOV R0, UR5 ;  /* 0x0000000500007c02 */ /* 0x000fce0008000f00 */
.L_x_119:
[----:B--2---:R2:W3:Y:S02]  /*7320*/  SYNCS.PHASECHK.TRANS64.TRYWAIT P0, [R0+URZ], R3 ;  /* 0x00000003000075a7 */ /* 0x0044e400080011ff */
[----:B---3--:R-:W-:Y:S05]  /*7330*/  @!P0 NANOSLEEP.SYNCS 0x989680 ;  /* 0x009896800000895d */ /* 0x008fea0003900000 */
[----:B------:R-:W3:Y:S02]  /*7340*/  @!P0 SYNCS.PHASECHK.TRANS64 P0, [R0+URZ], R3 ;  /* 0x00000003000085a7 */ /* 0x000ee400080010ff */
[----:B---3--:R-:W-:Y:S05]  /*7350*/  @!P0 BRA `(.L_x_119) ;  /* 0xfffffffc00f08947 */ /* 0x008fea000383ffff */
[----:B------:R-:W-:Y:S05]  /*7360*/  BRA `(.L_x_120) ;  /* 0xffffffc4006c7947 */ /* 0x000fea000383ffff */
.L_x_62:
[----:B------:R-:W-:-:S07]  /*7370*/  MOV R0, UR5 ;  /* 0x0000000500007c02 */ /* 0x000fce0008000f00 */
.L_x_121:
[----:B--2---:R2:W3:Y:S02]  /*7380*/  SYNCS.PHASECHK.TRANS64.TRYWAIT P0, [R0+URZ], R3 ;  /* 0x00000003000075a7 */ /* 0x0044e400080011ff */
[----:B---3--:R-:W-:Y:S05]  /*7390*/  @!P0 NANOSLEEP.SYNCS 0x989680 ;  /* 0x009896800000895d */ /* 0x008fea0003900000 */
[----:B------:R-:W3:Y:S02]  /*73a0*/  @!P0 SYNCS.PHASECHK.TRANS64 P0, [R0+URZ], R3 ;  /* 0x00000003000085a7 */ /* 0x000ee400080010ff */
[----:B---3--:R-:W-:Y:S05]  /*73b0*/  @!P0 BRA `(.L_x_121) ;  /* 0xfffffffc00f08947 */ /* 0x008fea000383ffff */
[----:B------:R-:W-:Y:S05]  /*73c0*/  BRA `(.L_x_122) ;  /* 0xffffffc400787947 */ /* 0x000fea000383ffff */
.L_x_63:
[----:B------:R-:W-:-:S07]  /*73d0*/  MOV R0, UR5 ;  /* 0x0000000500007c02 */ /* 0x000fce0008000f00 */
.L_x_123:
[----:B--2---:R2:W3:Y:S02]  /*73e0*/  SYNCS.PHASECHK.TRANS64.TRYWAIT P0, [R0+URZ], R3 ;  /* 0x00000003000075a7 */ /* 0x0044e400080011ff */
[----:B---3--:R-:W-:Y:S05]  /*73f0*/  @!P0 NANOSLEEP.SYNCS 0x989680 ;  /* 0x009896800000895d */ /* 0x008fea0003900000 */
[----:B------:R-:W3:Y:S02]  /*7400*/  @!P0 SYNCS.PHASECHK.TRANS64 P0, [R0+URZ], R3 ;  /* 0x00000003000085a7 */ /* 0x000ee400080010ff */
[----:B---3--:R-:W-:Y:S05]  /*7410*/  @!P0 BRA `(.L_x_123) ;  /* 0xfffffffc00f08947 */ /* 0x008fea000383ffff */
[----:B------:R-:W-:Y:S05]  /*7420*/  BRA `(.L_x_124) ;  /* 0xffffffc400847947 */ /* 0x000fea000383ffff */
.L_x_64:
[----:B------:R-:W-:-:S07]  /*7430*/  MOV R0, UR6 ;  /* 0x0000000600007c02 */ /* 0x000fce0008000f00 */
.L_x_125:
[----:B--2---:R2:W3:Y:S02]  /*7440*/  SYNCS.PHASECHK.TRANS64.TRYWAIT P0, [R0+URZ], R3 ;  /* 0x00000003000075a7 */ /* 0x0044e400080011ff */
[----:B---3--:R-:W-:Y:S05]  /*7450*/  @!P0 NANOSLEEP.SYNCS 0x989680 ;  /* 0x009896800000895d */ /* 0x008fea0003900000 */
[----:B------:R-:W3:Y:S02]  /*7460*/  @!P0 SYNCS.PHASECHK.TRANS64 P0, [R0+URZ], R3 ;  /* 0x00000003000085a7 */ /* 0x000ee400080010ff */
[----:B---3--:R-:W-:Y:S05]  /*7470*/  @!P0 BRA `(.L_x_125) ;  /* 0xfffffffc00f08947 */ /* 0x008fea000383ffff */
[----:B------:R-:W-:Y:S05]  /*7480*/  BRA `(.L_x_126) ;  /* 0xffffffc400907947 */ /* 0x000fea000383ffff */
.L_x_69:
[----:B--2---:R2:W3:Y:S02]  /*7490*/  SYNCS.PHASECHK.TRANS64.TRYWAIT P0, [R0+URZ+0x70], R3 ;  /* 0x00007003000075a7 */ /* 0x0044e400080011ff */
[----:B---3--:R-:W-:Y:S05]  /*74a0*/  @!P0 NANOSLEEP.SYNCS 0x989680 ;  /* 0x009896800000895d */ /* 0x008fea0003900000 */
[----:B------:R-:W3:Y:S02]  /*74b0*/  @!P0 SYNCS.PHASECHK.TRANS64 P0, [R0+URZ+0x70], R3 ;  /* 0x00007003000085a7 */ /* 0x000ee400080010ff */
[----:B---3--:R-:W-:Y:S05]  /*74c0*/  @!P0 BRA `(.L_x_69) ;  /* 0xfffffffc00f08947 */ /* 0x008fea000383ffff */
[----:B------:R-:W-:Y:S05]  /*74d0*/  BRA `(.L_x_127) ;  /* 0xffffffc8008c7947 */ /* 0x000fea000383ffff */
.L_x_72:
[----:B------:R-:W-:Y:S07]  /*74e0*/  MOV R0, UR7 ;  /* 0x0000000700007c02 */ /* 0x000fee0008000f00 */
.L_x_128:
[----:B--2---:R2:W3:Y:S02]  /*74f0*/  SYNCS.PHASECHK.TRANS64.TRYWAIT P0, [R0+URZ+0x68], R3 ;  /* 0x00006803000075a7 */ /* 0x0044e400080011ff */
[----:B---3--:R-:W-:Y:S05]  /*7500*/  @!P0 NANOSLEEP.SYNCS 0x989680 ;  /* 0x009896800000895d */ /* 0x008fea0003900000 */
[----:B------:R-:W3:Y:S02]  /*7510*/  @!P0 SYNCS.PHASECHK.TRANS64 P0, [R0+URZ+0x68], R3 ;  /* 0x00006803000085a7 */ /* 0x000ee400080010ff */
[----:B---3--:R-:W-:Y:S05]  /*7520*/  @!P0 BRA `(.L_x_128) ;  /* 0xfffffffc00f08947 */ /* 0x008fea000383ffff */
[----:B------:R-:W-:Y:S05]  /*7530*/  BRA `(.L_x_71) ;  /* 0xffffffcc00787947 */ /* 0x000fea000383ffff */
.L_x_75:
[----:B------:R-:W-:Y:S07]  /*7540*/  MOV R3, UR7 ;  /* 0x0000000700037c02 */ /* 0x000fee0008000f00 */
.L_x_129:
[----:B-1----:R1:W2:Y:S02]  /*7550*/  SYNCS.PHASECHK.TRANS64.TRYWAIT P2, [R3+URZ+0x58], R26 ;  /* 0x0000581a030075a7 */ /* 0x0022a400080411ff */
[----:B--2---:R-:W-:Y:S05]  /*7560*/  @!P2 NANOSLEEP.SYNCS 0x989680 ;  /* 0x009896800000a95d */ /* 0x004fea0003900000 */
[----:B------:R-:W2:Y:S02]  /*7570*/  @!P2 SYNCS.PHASECHK.TRANS64 P2, [R3+URZ+0x58], R26 ;  /* 0x0000581a0300a5a7 */ /* 0x000ea400080410ff */
[----:B--2---:R-:W-:Y:S05]  /*7580*/  @!P2 BRA `(.L_x_129) ;  /* 0xfffffffc00f0a947 */ /* 0x004fea000383ffff */
[----:B------:R-:W-:Y:S05]  /*7590*/  BRA `(.L_x_130) ;  /* 0xffffffd0000c7947 */ /* 0x000fea000383ffff */
.L_x_78:
[----:B--2---:R2:W4:Y:S02]  /*75a0*/  SYNCS.PHASECHK.TRANS64.TRYWAIT P0, [R0+URZ+0x70], R3 ;  /* 0x00007003000075a7 */ /* 0x00452400080011ff */
[----:B----4-:R-:W-:Y:S05]  /*75b0*/  @!P0 NANOSLEEP.SYNCS 0x989680 ;  /* 0x009896800000895d */ /* 0x010fea0003900000 */
[----:B------:R-:W4:Y:S02]  /*75c0*/  @!P0 SYNCS.PHASECHK.TRANS64 P0, [R0+URZ+0x70], R3 ;  /* 0x00007003000085a7 */ /* 0x000f2400080010ff */
[----:B----4-:R-:W-:Y:S05]  /*75d0*/  @!P0 BRA `(.L_x_78) ;  /* 0xfffffffc00f08947 */ /* 0x010fea000383ffff */
[----:B------:R-:W-:Y:S05]  /*75e0*/  BRA `(.L_x_131) ;  /* 0xffffffd400887947 */ /* 0x000fea000383ffff */
.L_x_89:
[----:B-1----:R-:W-:Y:S04]  /*75f0*/  MOV R0, UR43 ;  /* 0x0000002b00007c02 */ /* 0x002fe80008000f00 */
[----:B------:R1:W2:Y:S03]  /*7600*/  SYNCS.PHASECHK.TRANS64.TRYWAIT P1, [R0+URZ+0x50], R3 ;  /* 0x00005003000075a7 */ /* 0x0002a600080211ff */
[----:B--2---:R-:W-:Y:S05]  /*7610*/  @!P1 NANOSLEEP.SYNCS 0x989680 ;  /* 0x009896800000995d */ /* 0x004fea0003900000 */
[----:B------:R-:W2:Y:S02]  /*7620*/  @!P1 SYNCS.PHASECHK.TRANS64 P1, [R0+URZ+0x50], R3 ;  /* 0x00005003000095a7 */ /* 0x000ea400080210ff */
[----:B--2---:R-:W-:Y:S05]  /*7630*/  @!P1 BRA `(.L_x_89) ;  /* 0xfffffffc00ec9947 */ /* 0x004fea000383ffff */
[----:B------:R-:W-:Y:S05]  /*7640*/  BRA `(.L_x_88) ;  /* 0xffffffe000747947 */ /* 0x000fea000383ffff */
.L_x_91:
[----:B------:R1:W1:Y:S02]  /*7650*/  SYNCS.PHASECHK.TRANS64.TRYWAIT P1, [R128+URZ+0x90], R9 ;  /* 0x00009009800075a7 */ /* 0x00026400080211ff */
[----:B-1----:R-:W-:Y:S05]  /*7660*/  @!P1 NANOSLEEP.SYNCS 0x989680 ;  /* 0x009896800000995d */ /* 0x002fea0003900000 */
[----:B------:R-:W1:Y:S02]  /*7670*/  @!P1 SYNCS.PHASECHK.TRANS64 P1, [R128+URZ+0x90], R9 ;  /* 0x00009009800095a7 */ /* 0x000e6400080210ff */
[----:B-1----:R-:W-:Y:S05]  /*7680*/  @!P1 BRA `(.L_x_91) ;  /* 0xfffffffc00f09947 */ /* 0x002fea000383ffff */
[----:B------:R-:W-:Y:S05]  /*7690*/  BRA `(.L_x_90) ;  /* 0xffffffe000cc7947 */ /* 0x000fea000383ffff */
        .weak           $__internal_0_$__cuda_sm10x_tcgen05_guardrail_trap_col_being_dealloced_not_returned_by_alloc
        .type           $__internal_0_$__cuda_sm10x_tcgen05_guardrail_trap_col_being_dealloced_not_returned_by_alloc,@function
        .size           $__internal_0_$__cuda_sm10x_tcgen05_guardrail_trap_col_being_dealloced_not_returned_by_alloc,($__internal_1_$__cuda_sm10x_tcgen05_guardrail_trap_phase_invalid_during_alloc - $__internal_0_$__cuda_sm10x_tcgen05_guardrail_trap_col_being_dealloced_not_returned_by_alloc)
$__internal_0_$__cuda_sm10x_tcgen05_guardrail_trap_col_being_dealloced_not_returned_by_alloc:
[----:B------:R-:W-:Y:S05]  /*76a0*/  BPT.TRAP 0x1 ;  /* 0x000000040000795c */ /* 0x000fea0000300000 */
[----:B------:R-:W-:-:S04]  /*76b0*/  HFMA2 R3, -RZ, RZ, 0, 0 ;  /* 0x00000000ff037431 */ /* 0x000fc800000001ff */
[----:B------:R-:W-:Y:S05]  /*76c0*/  RET.REL.NODEC R2 `(_ZN7cutlass13device_kernelINS_4gemm6kernel13GemmUniversalIN4cute5tupleIJiiiiEEENS1_10collective13CollectiveMmaINS1_35MainloopSm100TmaUmmaWarpSpecializedILi5ELi2ELi4ENS5_IJNS4_1CILi1EEESB_SB_EEEEENS5_IJNSA_ILi64EEENSA_ILi96EEENSA_ILi256EEEEEENS_12float_e4m3_tENS5_IJlSB_lEEESI_SJ_NS4_8TiledMMAINS4_8MMA_AtomIJNS4_10MMA_TraitsINS4_19SM100_MMA_F8F6F4_SSEJSI_SI_fSE_SF_NS4_17integral_constantINS4_4UMMA5MajorELSQ_0EEESR_NSO_INSP_7ScaleInELSS_0EEEST_EEEEEENS4_6LayoutISC_NS5_IJNSA_ILi0EEESX_SX_EEEEENS5_IJNS4_10UnderscoreES10_S10_EEEEENS4_13SM90_TMA_LOADENS4_14ComposedLayoutINS4_7SwizzleILi3ELi4ELi3EEENS4_18smem_ptr_flag_bitsILi8EEENSW_INS5_IJNSA_ILi8EEENSA_ILi128EEEEEENS5_IJS1A_SB_EEEEEEEvNS4_8identityES13_S1E_vS1F_EENS_8epilogue10collective18CollectiveEpilogueINS1H_23Sm100TmaWarpSpecializedILi1ELi1ELi48ELb0ELb0EEEJSH_NS5_IJNSW_ISE_SB_EENSW_ISF_SB_EEEEESI_SJ_SI_SJ_NS1H_6fusion15FusionCallbacksIS1L_NS1P_17LinearCombinationISI_fSI_fLNS_15FloatRoundStyleE2EEESH_S1O_JEEENS4_5SM1004TMEM4LOAD26SM100_TMEM_LOAD_16dp32b16xES13_NS14_INS15_ILi1ELi4ELi3EEES18_NSW_INS5_IJS19_NSA_ILi32EEEEEENS5_IJS20_SB_EEEEEEENS4_39AutoVectorizingCopyWithAssumedAlignmentILi128EEENS4_14SM90_TMA_STOREES24_S26_S26_EEEvvEEEEvNT_6ParamsE) ;  /* 0xffffff88024c7950 */ /* 0x000fea0003c3ffff */
        .weak           $__internal_1_$__cuda_sm10x_tcgen05_guardrail_trap_phase_invalid_during_alloc
        .type           $__internal_1_$__cuda_sm10x_tcgen05_guardrail_trap_phase_invalid_during_alloc,@function
        .size           $__internal_1_$__cuda_sm10x_tcgen05_guardrail_trap_phase_invalid_during_alloc,($__internal_2_$__cuda_sm10x_tcgen05_guardrail_trap_unallocated_columns_being_dealloced - $__internal_1_$__cuda_sm10x_tcgen05_guardrail_trap_phase_invalid_during_alloc)
$__internal_1_$__cuda_sm10x_tcgen05_guardrail_trap_phase_invalid_during_alloc:
[----:B------:R-:W-:Y:S05]  /*76d0*/  BPT.TRAP 0x1 ;  /* 0x000000040000795c */ /* 0x000fea0000300000 */
[----:B------:R-:W-:-:S04]  /*76e0*/  MOV R3, 0x0 ;  /* 0x0000000000037802 */ /* 0x000fc80000000f00 */
[----:B------:R-:W-:Y:S05]  /*76f0*/  RET.REL.NODEC R2 `(_ZN7cutlass13device_kernelINS_4gemm6kernel13GemmUniversalIN4cute5tupleIJiiiiEEENS1_10collective13CollectiveMmaINS1_35MainloopSm100TmaUmmaWarpSpecializedILi5ELi2ELi4ENS5_IJNS4_1CILi1EEESB_SB_EEEEENS5_IJNSA_ILi64EEENSA_ILi96EEENSA_ILi256EEEEEENS_12float_e4m3_tENS5_IJlSB_lEEESI_SJ_NS4_8TiledMMAINS4_8MMA_AtomIJNS4_10MMA_TraitsINS4_19SM100_MMA_F8F6F4_SSEJSI_SI_fSE_SF_NS4_17integral_constantINS4_4UMMA5MajorELSQ_0EEESR_NSO_INSP_7ScaleInELSS_0EEEST_EEEEEENS4_6LayoutISC_NS5_IJNSA_ILi0EEESX_SX_EEEEENS5_IJNS4_10UnderscoreES10_S10_EEEEENS4_13SM90_TMA_LOADENS4_14ComposedLayoutINS4_7SwizzleILi3ELi4ELi3EEENS4_18smem_ptr_flag_bitsILi8EEENSW_INS5_IJNSA_ILi8EEENSA_ILi128EEEEEENS5_IJS1A_SB_EEEEEEEvNS4_8identityES13_S1E_vS1F_EENS_8epilogue10collective18CollectiveEpilogueINS1H_23Sm100TmaWarpSpecializedILi1ELi1ELi48ELb0ELb0EEEJSH_NS5_IJNSW_ISE_SB_EENSW_ISF_SB_EEEEESI_SJ_SI_SJ_NS1H_6fusion15FusionCallbacksIS1L_NS1P_17LinearCombinationISI_fSI_fLNS_15FloatRoundStyleE2EEESH_S1O_JEEENS4_5SM1004TMEM4LOAD26SM100_TMEM_LOAD_16dp32b16xES13_NS14_INS15_ILi1ELi4ELi3EEES18_NSW_INS5_IJS19_NSA_ILi32EEEEEENS5_IJS20_SB_EEEEEEENS4_39AutoVectorizingCopyWithAssumedAlignmentILi128EEENS4_14SM90_TMA_STOREES24_S26_S26_EEEvvEEEEvNT_6ParamsE) ;  /* 0xffffff8802407950 */ /* 0x000fea0003c3ffff */
        .weak           $__internal_2_$__cuda_sm10x_tcgen05_guardrail_trap_unallocated_columns_being_dealloced
        .type           $__internal_2_$__cuda_sm10x_tcgen05_guardrail_trap_unallocated_columns_being_dealloced,@function
        .size           $__internal_2_$__cuda_sm10x_tcgen05_guardrail_trap_unallocated_columns_being_dealloced,(.L_x_133 - $__internal_2_$__cuda_sm10x_tcgen05_guardrail_trap_unallocated_columns_being_dealloced)
$__internal_2_$__cuda_sm10x_tcgen05_guardrail_trap_unallocated_columns_being_dealloced:
[----:B------:R-:W-:Y:S05]  /*7700*/  BPT.TRAP 0x1 ;  /* 0x000000040000795c */ /* 0x000fea0000300000 */
[----:B------:R-:W-:-:S04]  /*7710*/  HFMA2 R3, -RZ, RZ, 0, 0 ;  /* 0x00000000ff037431 */ /* 0x000fc800000001ff */
[----:B------:R-:W-:Y:S05]  /*7720*/  RET.REL.NODEC R2 `(_ZN7cutlass13device_kernelINS_4gemm6kernel13GemmUniversalIN4cute5tupleIJiiiiEEENS1_10collective13CollectiveMmaINS1_35MainloopSm100TmaUmmaWarpSpecializedILi5ELi2ELi4ENS5_IJNS4_1CILi1EEESB_SB_EEEEENS5_IJNSA_ILi64EEENSA_ILi96EEENSA_ILi256EEEEEENS_12float_e4m3_tENS5_IJlSB_lEEESI_SJ_NS4_8TiledMMAINS4_8MMA_AtomIJNS4_10MMA_TraitsINS4_19SM100_MMA_F8F6F4_SSEJSI_SI_fSE_SF_NS4_17integral_constantINS4_4UMMA5MajorELSQ_0EEESR_NSO_INSP_7ScaleInELSS_0EEEST_EEEEEENS4_6LayoutISC_NS5_IJNSA_ILi0EEESX_SX_EEEEENS5_IJNS4_10UnderscoreES10_S10_EEEEENS4_13SM90_TMA_LOADENS4_14ComposedLayoutINS4_7SwizzleILi3ELi4ELi3EEENS4_18smem_ptr_flag_bitsILi8EEENSW_INS5_IJNSA_ILi8EEENSA_ILi128EEEEEENS5_IJS1A_SB_EEEEEEEvNS4_8identityES13_S1E_vS1F_EENS_8epilogue10collective18CollectiveEpilogueINS1H_23Sm100TmaWarpSpecializedILi1ELi1ELi48ELb0ELb0EEEJSH_NS5_IJNSW_ISE_SB_EENSW_ISF_SB_EEEEESI_SJ_SI_SJ_NS1H_6fusion15FusionCallbacksIS1L_NS1P_17LinearCombinationISI_fSI_fLNS_15FloatRoundStyleE2EEESH_S1O_JEEENS4_5SM1004TMEM4LOAD26SM100_TMEM_LOAD_16dp32b16xES13_NS14_INS15_ILi1ELi4ELi3EEES18_NSW_INS5_IJS19_NSA_ILi32EEEEEENS5_IJS20_SB_EEEEEEENS4_39AutoVectorizingCopyWithAssumedAlignmentILi128EEENS4_14SM90_TMA_STOREES24_S26_S26_EEEvvEEEEvNT_6ParamsE) ;  /* 0xffffff8802347950 */ /* 0x000fea0003c3ffff */
.L_x_132:
[----:B------:R-:W-:-:S00]  /*7730*/  BRA `(.L_x_132) ;  /* 0xfffffffc00fc7947 */ /* 0x000fc0000383ffff */
[----:B------:R-:W-:-:S00]  /*7740*/  NOP ;  /* 0x0000000000007918 */ /* 0x000fc00000000000 */
        /* <DEDUP_REMOVED lines=11> */
.L_x_133:


//--------------------- .nv.global.init           --------------------------
	.section	.nv.global.init,"aw",@progbits
.nv.global.init:
	.type		$str$27,@object
	.size		$str$27,($str$28 - $str$27)
$str$27:
        /*0000*/ 	.byte	0x28, 0x61, 0x64, 0x64, 0x72, 0x65, 0x73, 0x73, 0x20, 0x26, 0x20, 0x6d, 0x61, 0x73, 0x6b, 0x29
        /*0010*/ 	.byte	0x20, 0x3d, 0x3d, 0x20, 0x30, 0x00
	.type		$str$28,@object
	.size		$str$28,($str$26 - $str$28)
$str$28:
        /*0016*/ 	.byte	0x2f, 0x74, 0x6d, 0x70, 0x2f, 0x63, 0x75, 0x74, 0x6c, 0x61, 0x73, 0x73, 0x5f, 0x73, 0x77, 0x65
        /*0026*/ 	.byte	0x65, 0x70, 0x5f, 0x73, 0x72, 0x63, 0x2f, 0x69, 0x6e, 0x63, 0x6c, 0x75, 0x64, 0x65, 0x2f, 0x63
        /*0036*/ 	.byte	0x75, 0x74, 0x65, 0x2f, 0x70, 0x6f, 0x69, 0x6e, 0x74, 0x65, 0x72, 0x5f, 0x66, 0x6c, 0x61, 0x67
        /*0046*/ 	.byte	0x67, 0x65, 0x64, 0x2e, 0x68, 0x70, 0x70, 0x00
	.type		$str$26,@object
	.size		$str$26,($str$25 - $str$26)
$str$26:
        /*004e*/ 	.byte	0x2f, 0x74, 0x6d, 0x70, 0x2f, 0x63, 0x75, 0x74, 0x6c, 0x61, 0x73, 0x73, 0x5f, 0x73, 0x77, 0x65
        /*005e*/ 	.byte	0x65, 0x70, 0x5f, 0x73, 0x72, 0x63, 0x2f, 0x69, 0x6e, 0x63, 0x6c, 0x75, 0x64, 0x65, 0x2f, 0x63
        /*006e*/ 	.byte	0x75, 0x74, 0x65, 0x2f, 0x61, 0x74, 0x6f, 0x6d, 0x2f, 0x63, 0x6f, 0x70, 0x79, 0x5f, 0x74, 0x72
        /*007e*/ 	.byte	0x61, 0x69, 0x74, 0x73, 0x5f, 0x73, 0x6d, 0x31, 0x30, 0x30, 0x2e, 0x68, 0x70, 0x70, 0x00
	.type		$str$25,@object
	.size		$str$25,(__unnamed_1 - $str$25)
$str$25:
        /*008d*/ 	.byte	0x28, 0x28, 0x75, 0x69, 0x6e, 0x74, 0x33, 0x32, 0x5f, 0x74, 0x28, 0x74, 0x68, 0x72, 0x65, 0x61
        /*009d*/ 	.byte	0x64, 0x49, 0x64, 0x78, 0x2e, 0x78, 0x29, 0x20, 0x2f, 0x20, 0x33, 0x32, 0x29, 0x20, 0x25, 0x20
        /*00ad*/ 	.byte	0x34, 0x29, 0x20, 0x3d, 0x3d, 0x20, 0x28, 0x28, 0x28, 0x74, 0x6d, 0x65, 0x6d, 0x5f, 0x61, 0x64
        /*00bd*/ 	.byte	0x64, 0x72, 0x20, 0x3e, 0x3e, 0x20, 0x31, 0x36, 0x29, 0x20, 0x2f, 0x20, 0x33, 0x32, 0x29, 0x20
        /*00cd*/ 	.byte	0x25, 0x20, 0x34, 0x29, 0x00
	.type		__unnamed_1,@object
	.size		__unnamed_1,(__unnamed_2 - __unnamed_1)
__unnamed_1:
        /*00d2*/ 	.byte	0x61, 0x75, 0x74, 0x6f, 0x20, 0x63, 0x75, 0x74, 0x65, 0x3a, 0x3a, 0x61, 0x73, 0x5f, 0x70, 0x6f
        /* <DEDUP_REMOVED lines=24> */
        /*0262*/ 	.byte	0x3a, 0x3a, 0x43, 0x3c, 0x36, 0x31, 0x34, 0x34, 0x3e, 0x3e, 0x3e, 0x3e, 0x5d, 0x00
	.type		__unnamed_2,@object
	.size		__unnamed_2,(.L_2 - __unnamed_2)
__unnamed_2:
        /* <DEDUP_REMOVED lines=37> */
        /*04c0*/ 	.byte	0x3a, 0x43, 0x3c, 0x30, 0x3e, 0x3e, 0x3e, 0x3e, 0x5d, 0x00
.L_2:


//--------------------- .nv.shared._ZN7cutlass13device_kernelINS_4gemm6kernel13GemmUniversalIN4cute5tupleIJiiiiEEENS1_10collective13CollectiveMmaINS1_35MainloopSm100TmaUmmaWarpSpecializedILi5ELi2ELi4ENS5_IJNS4_1CILi1EEESB_SB_EEEEENS5_IJNSA_ILi64EEENSA_ILi96EEENSA_ILi256EEEEEENS_12float_e4m3_tENS5_IJlSB_lEEESI_SJ_NS4_8TiledMMAINS4_8MMA_AtomIJNS4_10MMA_TraitsINS4_19SM100_MMA_F8F6F4_SSEJSI_SI_fSE_SF_NS4_17integral_constantINS4_4UMMA5MajorELSQ_0EEESR_NSO_INSP_7ScaleInELSS_0EEEST_EEEEEENS4_6LayoutISC_NS5_IJNSA_ILi0EEESX_SX_EEEEENS5_IJNS4_10UnderscoreES10_S10_EEEEENS4_13SM90_TMA_LOADENS4_14ComposedLayoutINS4_7SwizzleILi3ELi4ELi3EEENS4_18smem_ptr_flag_bitsILi8EEENSW_INS5_IJNSA_ILi8EEENSA_ILi128EEEEEENS5_IJS1A_SB_EEEEEEEvNS4_8identityES13_S1E_vS1F_EENS_8epilogue10collective18CollectiveEpilogueINS1H_23Sm100TmaWarpSpecializedILi1ELi1ELi48ELb0ELb0EEEJSH_NS5_IJNSW_ISE_SB_EENSW_ISF_SB_EEEEESI_SJ_SI_SJ_NS1H_6fusion15FusionCallbacksIS1L_NS1P_17LinearCombinationISI_fSI_fLNS_15FloatRoundStyleE2EEESH_S1O_JEEENS4_5SM1004TMEM4LOAD26SM100_TMEM_LOAD_16dp32b16xES13_NS14_INS15_ILi1ELi4ELi3EEES18_NSW_INS5_IJS19_NSA_ILi32EEEEEENS5_IJS20_SB_EEEEEEENS4_39AutoVectorizingCopyWithAssumedAlignmentILi128EEENS4_14SM90_TMA_STOREES24_S26_S26_EEEvvEEEEvNT_6ParamsE --------------------------
	.section	.nv.shared._ZN7cutlass13device_kernelINS_4gemm6kernel13GemmUniversalIN4cute5tupleIJiiiiEEENS1_10collective13CollectiveMmaINS1_35MainloopSm100TmaUmmaWarpSpecializedILi5ELi2ELi4ENS5_IJNS4_1CILi1EEESB_SB_EEEEENS5_IJNSA_ILi64EEENSA_ILi96EEENSA_ILi256EEEEEENS_12float_e4m3_tENS5_IJlSB_lEEESI_SJ_NS4_8TiledMMAINS4_8MMA_AtomIJNS4_10MMA_TraitsINS4_19SM100_MMA_F8F6F4_SSEJSI_SI_fSE_SF_NS4_17integral_constantINS4_4UMMA5MajorELSQ_0EEESR_NSO_INSP_7ScaleInELSS_0EEEST_EEEEEENS4_6LayoutISC_NS5_IJNSA_ILi0EEESX_SX_EEEEENS5_IJNS4_10UnderscoreES10_S10_EEEEENS4_13SM90_TMA_LOADENS4_14ComposedLayoutINS4_7SwizzleILi3ELi4ELi3EEENS4_18smem_ptr_flag_bitsILi8EEENSW_INS5_IJNSA_ILi8EEENSA_ILi128EEEEEENS5_IJS1A_SB_EEEEEEEvNS4_8identityES13_S1E_vS1F_EENS_8epilogue10collective18CollectiveEpilogueINS1H_23Sm100TmaWarpSpecializedILi1ELi1ELi48ELb0ELb0EEEJSH_NS5_IJNSW_ISE_SB_EENSW_ISF_SB_EEEEESI_SJ_SI_SJ_NS1H_6fusion15FusionCallbacksIS1L_NS1P_17LinearCombinationISI_fSI_fLNS_15FloatRoundStyleE2EEESH_S1O_JEEENS4_5SM1004TMEM4LOAD26SM100_TMEM_LOAD_16dp32b16xES13_NS14_INS15_ILi1ELi4ELi3EEES18_NSW_INS5_IJS19_NSA_ILi32EEEEEENS5_IJS20_SB_EEEEEEENS4_39AutoVectorizingCopyWithAssumedAlignmentILi128EEENS4_14SM90_TMA_STOREES24_S26_S26_EEEvvEEEEvNT_6ParamsE,"aw",@nobits
	.sectionflags	@""
	.align	16
	.zero		1024


//--------------------- .nv.shared.reserved.0     --------------------------
	.section	.nv.shared.reserved.0,"aw",@nobits
	.weak		__nv_reservedSMEM_offset_0_alias
	.size		__nv_reservedSMEM_offset_0_alias, 0, 64
	.other		__nv_reservedSMEM_offset_0_alias,@"STO_CUDA_RESERVED_SHARED STV_DEFAULT"
__nv_reservedSMEM_offset_0_alias:
	.zero		0
.nv.shared.reserved.0:
	.zero		64
	.weak		__nv_reservedSMEM_tcgen05_partition
	.type		__nv_reservedSMEM_tcgen05_partition,@object
	.size		__nv_reservedSMEM_tcgen05_partition,(.L_0 - __nv_reservedSMEM_tcgen05_partition)
__nv_reservedSMEM_tcgen05_partition:
	.zero		32
.L_0:


//--------------------- .nv.global                --------------------------
	.section	.nv.global,"aw",@nobits
.nv.global:
	.type		_ZN40_INTERNAL_8762e4f4_4_k_cu_d3e146b7_319704cute1_E,@object
	.size		_ZN40_INTERNAL_8762e4f4_4_k_cu_d3e146b7_319704cute1_E,(_ZN40_INTERNAL_8762e4f4_4_k_cu_d3e146b7_319704cuda3std3__45__cpo6cbeginE - _ZN40_INTERNAL_8762e4f4_4_k_cu_d3e146b7_319704cute1_E)
_ZN40_INTERNAL_8762e4f4_4_k_cu_d3e146b7_319704cute1_E:
	.zero		1
	.type		_ZN40_INTERNAL_8762e4f4_4_k_cu_d3e146b7_319704cuda3std3__45__cpo6cbeginE,@object
	.size		_ZN40_INTERNAL_8762e4f4_4_k_cu_d3e146b7_319704cuda3std3__45__cpo6cbeginE,(_ZN40_INTERNAL_8762e4f4_4_k_cu_d3e146b7_319704cuda3std3__48in_placeE - _ZN40_INTERNAL_8762e4f4_4_k_cu_d3e146b7_319704cuda3std3__45__cpo6cbeginE)
_ZN40_INTERNAL_8762e4f4_4_k_cu_d3e146b7_319704cuda3std3__45__cpo6cbeginE:
	.zero		1
	.type		_ZN40_INTERNAL_8762e4f4_4_k_cu_d3e146b7_319704cuda3std3__48in_placeE,@object
	.size		_ZN40_INTERNAL_8762e4f4_4_k_cu_d3e146b7_319704cuda3std3__48in_placeE,(_ZN40_INTERNAL_8762e4f4_4_k_cu_d3e146b7_319704cuda3std6ranges3__45__cpo9iter_moveE - _ZN40_INTERNAL_8762e4f4_4_k_cu_d3e146b7_319704cuda3std3__48in_placeE)
_ZN40_INTERNAL_8762e4f4_4_k_cu_d3e146b7_319704cuda3std3__48in_placeE:
	.zero		1
	.type		_ZN40_INTERNAL_8762e4f4_4_k_cu_d3e146b7_319704cuda3std6ranges3__45__cpo9iter_moveE,@object
	.size		_ZN40_INTERNAL_8762e4f4_4_k_cu_d3e146b7_319704cuda3std6ranges3__45__cpo9iter_moveE,(_ZN40_INTERNAL_8762e4f4_4_k_cu_d3e146b7_319704cuda3std3__45__cpo5beginE - _ZN40_INTERNAL_8762e4f4_4_k_cu_d3e146b7_319704cuda3std6ranges3__45__cpo9iter_moveE)
_ZN40_INTERNAL_8762e4f4_4_k_cu_d3e146b7_319704cuda3std6ranges3__45__cpo9iter_moveE:
	.zero		1
	.type		_ZN40_INTERNAL_8762e4f4_4_k_cu_d3e146b7_319704cuda3std3__45__cpo5beginE,@object
	.size		_ZN40_INTERNAL_8762e4f4_4_k_cu_d3e146b7_319704cuda3std3__45__cpo5beginE,(_ZN40_INTERNAL_8762e4f4_4_k_cu_d3e146b7_319704cuda3std3__442_GLOBAL__N__8762e4f4_4_k_cu_d3e146b7_319706ignoreE - _ZN40_INTERNAL_8762e4f4_4_k_cu_d3e146b7_319704cuda3std3__45__cpo5beginE)
_ZN40_INTERNAL_8762e4f4_4_k_cu_d3e146b7_319704cuda3std3__45__cpo5beginE:
	.zero		1
	.type		_ZN40_INTERNAL_8762e4f4_4_k_cu_d3e146b7_319704cuda3std3__442_GLOBAL__N__8762e4f4_4_k_cu_d3e146b7_319706ignoreE,@object
	.size		_ZN40_INTERNAL_8762e4f4_4_k_cu_d3e146b7_319704cuda3std3__442_GLOBAL__N__8762e4f4_4_k_cu_d3e146b7_319706ignoreE,(_ZN40_INTERNAL_8762e4f4_4_k_cu_d3e146b7_319704cute7productE - _ZN40_INTERNAL_8762e4f4_4_k_cu_d3e146b7_319704cuda3std3__442_GLOBAL__N__8762e4f4_4_k_cu_d3e146b7_319706ignoreE)
_ZN40_INTERNAL_8762e4f4_4_k_cu_d3e146b7_319704cuda3std3__442_GLOBAL__N__8762e4f4_4_k_cu_d3e146b7_319706ignoreE:
	.zero		1
	.type		_ZN40_INTERNAL_8762e4f4_4_k_cu_d3e146b7_319704cute7productE,@object
	.size		_ZN40_INTERNAL_8762e4f4_4_k_cu_d3e146b7_319704cute7productE,(_ZN40_INTERNAL_8762e4f4_4_k_cu_d3e146b7_319704cuda3std3__45__cpo3endE - _ZN40_INTERNAL_8762e4f4_4_k_cu_d3e146b7_319704cute7productE)
_ZN40_INTERNAL_8762e4f4_4_k_cu_d3e146b7_319704cute7productE:
	.zero		1
	.type		_ZN40_INTERNAL_8762e4f4_4_k_cu_d3e146b7_319704cuda3std3__45__cpo3endE,@object
	.size		_ZN40_INTERNAL_8762e4f4_4_k_cu_d3e146b7_319704cuda3std3__45__cpo3endE,(_ZN40_INTERNAL_8762e4f4_4_k_cu_d3e146b7_319704cuda3std3__419piecewise_constructE - _ZN40_INTERNAL_8762e4f4_4_k_cu_d3e146b7_319704cuda3std3__45__cpo3endE)
_ZN40_INTERNAL_8762e4f4_4_k_cu_d3e146b7_319704cuda3std3__45__cpo3endE:
	.zero		1
	.type		_ZN40_INTERNAL_8762e4f4_4_k_cu_d3e146b7_319704cuda3std3__419piecewise_constructE,@object
	.size		_ZN40_INTERNAL_8762e4f4_4_k_cu_d3e146b7_319704cuda3std3__419piecewise_constructE,(_ZN40_INTERNAL_8762e4f4_4_k_cu_d3e146b7_319704cuda3std3__45__cpo4cendE - _ZN40_INTERNAL_8762e4f4_4_k_cu_d3e146b7_319704cuda3std3__419piecewise_constructE)
_ZN40_INTERNAL_8762e4f4_4_k_cu_d3e146b7_319704cuda3std3__419piecewise_constructE:
	.zero		1
	.type		_ZN40_INTERNAL_8762e4f4_4_k_cu_d3e146b7_319704cuda3std3__45__cpo4cendE,@object
	.size		_ZN40_INTERNAL_8762e4f4_4_k_cu_d3e146b7_319704cuda3std3__45__cpo4cendE,(_ZN40_INTERNAL_8762e4f4_4_k_cu_d3e146b7_319704cuda3std6ranges3__45__cpo4swapE - _ZN40_INTERNAL_8762e4f4_4_k_cu_d3e146b7_319704cuda3std3__45__cpo4cendE)
_ZN40_INTERNAL_8762e4f4_4_k_cu_d3e146b7_319704cuda3std3__45__cpo4cendE:
	.zero		1
	.type		_ZN40_INTERNAL_8762e4f4_4_k_cu_d3e146b7_319704cuda3std6ranges3__45__cpo4swapE,@object
	.size		_ZN40_INTERNAL_8762e4f4_4_k_cu_d3e146b7_319704cuda3std6ranges3__45__cpo4swapE,(.L_10 - _ZN40_INTERNAL_8762e4f4_4_k_cu_d3e146b7_319704cuda3std6ranges3__45__cpo4swapE)
_ZN40_INTERNAL_8762e4f4_4_k_cu_d3e146b7_319704cuda3std6ranges3__45__cpo4swapE:
	.zero		1
.L_10:


//--------------------- .nv.constant0._ZN7cutlass13device_kernelINS_4gemm6kernel13GemmUniversalIN4cute5tupleIJiiiiEEENS1_10collective13CollectiveMmaINS1_35MainloopSm100TmaUmmaWarpSpecializedILi5ELi2ELi4ENS5_IJNS4_1CILi1EEESB_SB_EEEEENS5_IJNSA_ILi64EEENSA_ILi96EEENSA_ILi256EEEEEENS_12float_e4m3_tENS5_IJlSB_lEEESI_SJ_NS4_8TiledMMAINS4_8MMA_AtomIJNS4_10MMA_TraitsINS4_19SM100_MMA_F8F6F4_SSEJSI_SI_fSE_SF_NS4_17integral_constantINS4_4UMMA5MajorELSQ_0EEESR_NSO_INSP_7ScaleInELSS_0EEEST_EEEEEENS4_6LayoutISC_NS5_IJNSA_ILi0EEESX_SX_EEEEENS5_IJNS4_10UnderscoreES10_S10_EEEEENS4_13SM90_TMA_LOADENS4_14ComposedLayoutINS4_7SwizzleILi3ELi4ELi3EEENS4_18smem_ptr_flag_bitsILi8EEENSW_INS5_IJNSA_ILi8EEENSA_ILi128EEEEEENS5_IJS1A_SB_EEEEEEEvNS4_8identityES13_S1E_vS1F_EENS_8epilogue10collective18CollectiveEpilogueINS1H_23Sm100TmaWarpSpecializedILi1ELi1ELi48ELb0ELb0EEEJSH_NS5_IJNSW_ISE_SB_EENSW_ISF_SB_EEEEESI_SJ_SI_SJ_NS1H_6fusion15FusionCallbacksIS1L_NS1P_17LinearCombinationISI_fSI_fLNS_15FloatRoundStyleE2EEESH_S1O_JEEENS4_5SM1004TMEM4LOAD26SM100_TMEM_LOAD_16dp32b16xES13_NS14_INS15_ILi1ELi4ELi3EEES18_NSW_INS5_IJS19_NSA_ILi32EEEEEENS5_IJS20_SB_EEEEEEENS4_39AutoVectorizingCopyWithAssumedAlignmentILi128EEENS4_14SM90_TMA_STOREES24_S26_S26_EEEvvEEEEvNT_6ParamsE --------------------------
	.section	.nv.constant0._ZN7cutlass13device_kernelINS_4gemm6kernel13GemmUniversalIN4cute5tupleIJiiiiEEENS1_10collective13CollectiveMmaINS1_35MainloopSm100TmaUmmaWarpSpecializedILi5ELi2ELi4ENS5_IJNS4_1CILi1EEESB_SB_EEEEENS5_IJNSA_ILi64EEENSA_ILi96EEENSA_ILi256EEEEEENS_12float_e4m3_tENS5_IJlSB_lEEESI_SJ_NS4_8TiledMMAINS4_8MMA_AtomIJNS4_10MMA_TraitsINS4_19SM100_MMA_F8F6F4_SSEJSI_SI_fSE_SF_NS4_17integral_constantINS4_4UMMA5MajorELSQ_0EEESR_NSO_INSP_7ScaleInELSS_0EEEST_EEEEEENS4_6LayoutISC_NS5_IJNSA_ILi0EEESX_SX_EEEEENS5_IJNS4_10UnderscoreES10_S10_EEEEENS4_13SM90_TMA_LOADENS4_14ComposedLayoutINS4_7SwizzleILi3ELi4ELi3EEENS4_18smem_ptr_flag_bitsILi8EEENSW_INS5_IJNSA_ILi8EEENSA_ILi128EEEEEENS5_IJS1A_SB_EEEEEEEvNS4_8identityES13_S1E_vS1F_EENS_8epilogue10collective18CollectiveEpilogueINS1H_23Sm100TmaWarpSpecializedILi1ELi1ELi48ELb0ELb0EEEJSH_NS5_IJNSW_ISE_SB_EENSW_ISF_SB_EEEEESI_SJ_SI_SJ_NS1H_6fusion15FusionCallbacksIS1L_NS1P_17LinearCombinationISI_fSI_fLNS_15FloatRoundStyleE2EEESH_S1O_JEEENS4_5SM1004TMEM4LOAD26SM100_TMEM_LOAD_16dp32b16xES13_NS14_INS15_ILi1ELi4ELi3EEES18_NSW_INS5_IJS19_NSA_ILi32EEEEEENS5_IJS20_SB_EEEEEEENS4_39AutoVectorizingCopyWithAssumedAlignmentILi128EEENS4_14SM90_TMA_STOREES24_S26_S26_EEEvvEEEEvNT_6ParamsE,"a",@progbits
	.sectionflags	@""
	.align	4
.nv.constant0._ZN7cutlass13device_kernelINS_4gemm6kernel13GemmUniversalIN4cute5tupleIJiiiiEEENS1_10collective13CollectiveMmaINS1_35MainloopSm100TmaUmmaWarpSpecializedILi5ELi2ELi4ENS5_IJNS4_1CILi1EEESB_SB_EEEEENS5_IJNSA_ILi64EEENSA_ILi96EEENSA_ILi256EEEEEENS_12float_e4m3_tENS5_IJlSB_lEEESI_SJ_NS4_8TiledMMAINS4_8MMA_AtomIJNS4_10MMA_TraitsINS4_19SM100_MMA_F8F6F4_SSEJSI_SI_fSE_SF_NS4_17integral_constantINS4_4UMMA5MajorELSQ_0EEESR_NSO_INSP_7ScaleInELSS_0EEEST_EEEEEENS4_6LayoutISC_NS5_IJNSA_ILi0EEESX_SX_EEEEENS5_IJNS4_10UnderscoreES10_S10_EEEEENS4_13SM90_TMA_LOADENS4_14ComposedLayoutINS4_7SwizzleILi3ELi4ELi3EEENS4_18smem_ptr_flag_bitsILi8EEENSW_INS5_IJNSA_ILi8EEENSA_ILi128EEEEEENS5_IJS1A_SB_EEEEEEEvNS4_8identityES13_S1E_vS1F_EENS_8epilogue10collective18CollectiveEpilogueINS1H_23Sm100TmaWarpSpecializedILi1ELi1ELi48ELb0ELb0EEEJSH_NS5_IJNSW_ISE_SB_EENSW_ISF_SB_EEEEESI_SJ_SI_SJ_NS1H_6fusion15FusionCallbacksIS1L_NS1P_17LinearCombinationISI_fSI_fLNS_15FloatRoundStyleE2EEESH_S1O_JEEENS4_5SM1004TMEM4LOAD26SM100_TMEM_LOAD_16dp32b16xES13_NS14_INS15_ILi1ELi4ELi3EEES18_NSW_INS5_IJS19_NSA_ILi32EEEEEENS5_IJS20_SB_EEEEEEENS4_39AutoVectorizingCopyWithAssumedAlignmentILi128EEENS4_14SM90_TMA_STOREES24_S26_S26_EEEvvEEEEvNT_6ParamsE:
	.zero		2944


//--------------------- SYMBOLS --------------------------

	.type		.nv.reservedSmem.offset0,@object
	.size		.nv.reservedSmem.offset0,0x4
	.type		.nv.reservedSmem.cap,@object
	.size		.nv.reservedSmem.cap,0x4
	.type		__assertfail,@function
